//
// Generated by NVIDIA NVVM Compiler
//
// Compiler Build ID: CL-36424714
// Cuda compilation tools, release 13.0, V13.0.88
// Based on NVVM 20.0.0
//

.version 9.0
.target sm_100
.address_size 64

	// .globl	_Z21warp_specialized_gemvPKjPK6__halfS3_PS1_ii
// _ZZ21warp_specialized_gemvPKjPK6__halfS3_PS1_iiE14shared_weights has been demoted
// _ZZ21warp_specialized_gemvPKjPK6__halfS3_PS1_iiE12shared_input has been demoted

.visible .entry _Z21warp_specialized_gemvPKjPK6__halfS3_PS1_ii(
	.param .u64 .ptr .align 1 _Z21warp_specialized_gemvPKjPK6__halfS3_PS1_ii_param_0,
	.param .u64 .ptr .align 1 _Z21warp_specialized_gemvPKjPK6__halfS3_PS1_ii_param_1,
	.param .u64 .ptr .align 1 _Z21warp_specialized_gemvPKjPK6__halfS3_PS1_ii_param_2,
	.param .u64 .ptr .align 1 _Z21warp_specialized_gemvPKjPK6__halfS3_PS1_ii_param_3,
	.param .u32 _Z21warp_specialized_gemvPKjPK6__halfS3_PS1_ii_param_4,
	.param .u32 _Z21warp_specialized_gemvPKjPK6__halfS3_PS1_ii_param_5
)
{
	.reg .pred 	%p<22>;
	.reg .b16 	%rs<144>;
	.reg .b32 	%r<133>;
	.reg .b32 	%f<28>;
	.reg .b64 	%rd<29>;
	// demoted variable
	.shared .align 4 .b8 _ZZ21warp_specialized_gemvPKjPK6__halfS3_PS1_iiE14shared_weights[1024];
	// demoted variable
	.shared .align 2 .b8 _ZZ21warp_specialized_gemvPKjPK6__halfS3_PS1_iiE12shared_input[1024];
	ld.param.u64 	%rd12, [_Z21warp_specialized_gemvPKjPK6__halfS3_PS1_ii_param_0];
	ld.param.u64 	%rd13, [_Z21warp_specialized_gemvPKjPK6__halfS3_PS1_ii_param_1];
	ld.param.u64 	%rd10, [_Z21warp_specialized_gemvPKjPK6__halfS3_PS1_ii_param_2];
	ld.param.u64 	%rd11, [_Z21warp_specialized_gemvPKjPK6__halfS3_PS1_ii_param_3];
	ld.param.u32 	%r46, [_Z21warp_specialized_gemvPKjPK6__halfS3_PS1_ii_param_4];
	ld.param.u32 	%r45, [_Z21warp_specialized_gemvPKjPK6__halfS3_PS1_ii_param_5];
	cvta.to.global.u64 	%rd1, %rd12;
	cvta.to.global.u64 	%rd2, %rd13;
	mov.u32 	%r1, %tid.x;
	and.b32  	%r2, %r1, 31;
	mov.u32 	%r3, %ctaid.x;
	setp.ge.s32 	%p1, %r3, %r46;
	@%p1 bra 	$L__BB0_42;
	setp.gt.u32 	%p2, %r1, 31;
	@%p2 bra 	$L__BB0_12;
	shr.s32 	%r47, %r45, 31;
	shr.u32 	%r48, %r47, 29;
	add.s32 	%r49, %r45, %r48;
	shr.s32 	%r4, %r49, 3;
	setp.ge.s32 	%p3, %r2, %r4;
	@%p3 bra 	$L__BB0_9;
	mul.lo.s32 	%r5, %r4, %r3;
	not.b32 	%r50, %r1;
	add.s32 	%r6, %r4, %r50;
	and.b32  	%r51, %r6, 96;
	setp.eq.s32 	%p4, %r51, 96;
	mov.u32 	%r126, %r2;
	@%p4 bra 	$L__BB0_6;
	shr.u32 	%r52, %r6, 5;
	add.s32 	%r53, %r52, 1;
	and.b32  	%r54, %r53, 3;
	shl.b32 	%r55, %r2, 2;
	mov.u32 	%r56, _ZZ21warp_specialized_gemvPKjPK6__halfS3_PS1_iiE14shared_weights;
	add.s32 	%r122, %r56, %r55;
	add.s32 	%r121, %r5, %r2;
	neg.s32 	%r120, %r54;
	shl.b32 	%r57, %r53, 5;
	and.b32  	%r58, %r57, 96;
	or.b32  	%r126, %r58, %r2;
$L__BB0_5:
	.pragma "nounroll";
	mul.wide.s32 	%rd14, %r121, 4;
	add.s64 	%rd15, %rd1, %rd14;
	ld.global.nc.u32 	%r59, [%rd15];
	st.shared.u32 	[%r122], %r59;
	add.s32 	%r122, %r122, 128;
	add.s32 	%r121, %r121, 32;
	add.s32 	%r120, %r120, 1;
	setp.ne.s32 	%p5, %r120, 0;
	@%p5 bra 	$L__BB0_5;
$L__BB0_6:
	setp.lt.u32 	%p6, %r6, 96;
	@%p6 bra 	$L__BB0_9;
	add.s64 	%rd3, %rd1, 256;
	add.s32 	%r125, %r126, %r5;
	shl.b32 	%r60, %r126, 2;
	mov.u32 	%r61, _ZZ21warp_specialized_gemvPKjPK6__halfS3_PS1_iiE14shared_weights;
	add.s32 	%r62, %r60, %r61;
	add.s32 	%r124, %r62, 256;
$L__BB0_8:
	mul.wide.s32 	%rd16, %r125, 4;
	add.s64 	%rd17, %rd3, %rd16;
	ld.global.nc.u32 	%r63, [%rd17+-256];
	st.shared.u32 	[%r124+-256], %r63;
	ld.global.nc.u32 	%r64, [%rd17+-128];
	st.shared.u32 	[%r124+-128], %r64;
	ld.global.nc.u32 	%r65, [%rd17];
	st.shared.u32 	[%r124], %r65;
	ld.global.nc.u32 	%r66, [%rd17+128];
	st.shared.u32 	[%r124+128], %r66;
	add.s32 	%r126, %r126, 128;
	add.s32 	%r125, %r125, 128;
	add.s32 	%r124, %r124, 512;
	setp.lt.s32 	%p7, %r126, %r4;
	@%p7 bra 	$L__BB0_8;
$L__BB0_9:
	setp.le.s32 	%p8, %r45, %r2;
	@%p8 bra 	$L__BB0_12;
	mul.wide.u32 	%rd18, %r2, 2;
	add.s64 	%rd27, %rd2, %rd18;
	shl.b32 	%r68, %r2, 1;
	mov.u32 	%r69, _ZZ21warp_specialized_gemvPKjPK6__halfS3_PS1_iiE12shared_input;
	add.s32 	%r127, %r69, %r68;
	min.s32 	%r21, %r45, 512;
	mov.u32 	%r128, %r2;
$L__BB0_11:
	ld.global.nc.u16 	%rs46, [%rd27];
	st.shared.u16 	[%r127], %rs46;
	add.s32 	%r128, %r128, 32;
	add.s64 	%rd27, %rd27, 64;
	add.s32 	%r127, %r127, 64;
	setp.lt.s32 	%p9, %r128, %r21;
	@%p9 bra 	$L__BB0_11;
$L__BB0_12:
	bar.sync 	0;
	and.b32  	%r70, %r1, 992;
	setp.ne.s32 	%p10, %r70, 32;
	@%p10 bra 	$L__BB0_42;
	mov.f32 	%f2, 0f00000000;
	// begin inline asm
	{  cvt.rn.f16.f32 %rs135, %f2;}

	// end inline asm
	shr.s32 	%r71, %r45, 31;
	shr.u32 	%r72, %r71, 29;
	add.s32 	%r73, %r45, %r72;
	shr.s32 	%r32, %r73, 3;
	setp.ge.s32 	%p11, %r2, %r32;
	@%p11 bra 	$L__BB0_40;
	cvta.to.global.u64 	%rd19, %rd10;
	mul.wide.u32 	%rd20, %r3, 2;
	add.s64 	%rd21, %rd19, %rd20;
	ld.global.nc.u16 	%rs48, [%rd21];
	// begin inline asm
	{  cvt.f32.f16 %f3, %rs48;}

	// end inline asm
	shl.b32 	%r131, %r2, 3;
	shl.b32 	%r74, %r2, 2;
	mov.u32 	%r75, _ZZ21warp_specialized_gemvPKjPK6__halfS3_PS1_iiE14shared_weights;
	add.s32 	%r130, %r75, %r74;
	shl.b32 	%r76, %r2, 4;
	mov.u32 	%r77, _ZZ21warp_specialized_gemvPKjPK6__halfS3_PS1_iiE12shared_input;
	add.s32 	%r78, %r76, %r77;
	add.s32 	%r129, %r78, 8;
	mul.wide.u32 	%rd22, %r2, 16;
	add.s64 	%rd23, %rd22, %rd2;
	add.s64 	%rd28, %rd23, 8;
	mov.u32 	%r132, %r2;
$L__BB0_15:
	ld.shared.u32 	%r40, [%r130];
	cvt.u16.u32 	%rs5, %r40;
	and.b16  	%rs50, %rs5, 15;
	cvt.rn.f32.u16 	%f5, %rs50;
	add.f32 	%f6, %f5, 0fC0F00000;
	mul.f32 	%f4, %f6, %f3;
	// begin inline asm
	{  cvt.rn.f16.f32 %rs49, %f4;}

	// end inline asm
	setp.gt.u32 	%p12, %r131, 511;
	@%p12 bra 	$L__BB0_17;
	ld.shared.u16 	%rs136, [%r129+-8];
	bra.uni 	$L__BB0_18;
$L__BB0_17:
	ld.global.nc.u16 	%rs136, [%rd28+-8];
$L__BB0_18:
	// begin inline asm
	{fma.rn.f16 %rs51,%rs49,%rs136,%rs135;
}
	// end inline asm
	and.b16  	%rs56, %rs5, 240;
	shr.u16 	%rs57, %rs56, 4;
	cvt.rn.f32.u16 	%f8, %rs57;
	add.f32 	%f9, %f8, 0fC0F00000;
	mul.f32 	%f7, %f9, %f3;
	// begin inline asm
	{  cvt.rn.f16.f32 %rs55, %f7;}

	// end inline asm
	setp.lt.u32 	%p13, %r131, 511;
	@%p13 bra 	$L__BB0_20;
	ld.global.nc.u16 	%rs137, [%rd28+-6];
	bra.uni 	$L__BB0_21;
$L__BB0_20:
	ld.shared.u16 	%rs137, [%r129+-6];
$L__BB0_21:
	// begin inline asm
	{fma.rn.f16 %rs58,%rs55,%rs137,%rs51;
}
	// end inline asm
	shr.u16 	%rs64, %rs5, 8;
	and.b16  	%rs65, %rs64, 15;
	cvt.rn.f32.u16 	%f11, %rs65;
	add.f32 	%f12, %f11, 0fC0F00000;
	mul.f32 	%f10, %f12, %f3;
	// begin inline asm
	{  cvt.rn.f16.f32 %rs62, %f10;}

	// end inline asm
	setp.lt.u32 	%p14, %r131, 510;
	@%p14 bra 	$L__BB0_23;
	ld.global.nc.u16 	%rs138, [%rd28+-4];
	bra.uni 	$L__BB0_24;
$L__BB0_23:
	ld.shared.u16 	%rs138, [%r129+-4];
$L__BB0_24:
	// begin inline asm
	{fma.rn.f16 %rs66,%rs62,%rs138,%rs58;
}
	// end inline asm
	shr.u16 	%rs72, %rs5, 12;
	cvt.rn.f32.u16 	%f14, %rs72;
	add.f32 	%f15, %f14, 0fC0F00000;
	mul.f32 	%f13, %f15, %f3;
	// begin inline asm
	{  cvt.rn.f16.f32 %rs70, %f13;}

	// end inline asm
	setp.lt.u32 	%p15, %r131, 509;
	@%p15 bra 	$L__BB0_26;
	ld.global.nc.u16 	%rs139, [%rd28+-2];
	bra.uni 	$L__BB0_27;
$L__BB0_26:
	ld.shared.u16 	%rs139, [%r129+-2];
$L__BB0_27:
	// begin inline asm
	{fma.rn.f16 %rs73,%rs70,%rs139,%rs66;
}
	// end inline asm
	{ .reg .b16 tmp; mov.b32 {tmp, %rs78}, %r40; }
	and.b16  	%rs79, %rs78, 15;
	cvt.rn.f32.u16 	%f17, %rs79;
	add.f32 	%f18, %f17, 0fC0F00000;
	mul.f32 	%f16, %f18, %f3;
	// begin inline asm
	{  cvt.rn.f16.f32 %rs77, %f16;}

	// end inline asm
	setp.lt.u32 	%p16, %r131, 508;
	@%p16 bra 	$L__BB0_29;
	ld.global.nc.u16 	%rs140, [%rd28];
	bra.uni 	$L__BB0_30;
$L__BB0_29:
	ld.shared.u16 	%rs140, [%r129];
$L__BB0_30:
	// begin inline asm
	{fma.rn.f16 %rs80,%rs77,%rs140,%rs73;
}
	// end inline asm
	shr.u32 	%r80, %r40, 20;
	cvt.u16.u32 	%rs85, %r80;
	and.b16  	%rs86, %rs85, 15;
	cvt.rn.f32.u16 	%f20, %rs86;
	add.f32 	%f21, %f20, 0fC0F00000;
	mul.f32 	%f19, %f21, %f3;
	// begin inline asm
	{  cvt.rn.f16.f32 %rs84, %f19;}

	// end inline asm
	setp.lt.u32 	%p17, %r131, 507;
	@%p17 bra 	$L__BB0_32;
	ld.global.nc.u16 	%rs141, [%rd28+2];
	bra.uni 	$L__BB0_33;
$L__BB0_32:
	ld.shared.u16 	%rs141, [%r129+2];
$L__BB0_33:
	// begin inline asm
	{fma.rn.f16 %rs87,%rs84,%rs141,%rs80;
}
	// end inline asm
	shr.u32 	%r81, %r40, 24;
	cvt.u16.u32 	%rs92, %r81;
	and.b16  	%rs93, %rs92, 15;
	cvt.rn.f32.u16 	%f23, %rs93;
	add.f32 	%f24, %f23, 0fC0F00000;
	mul.f32 	%f22, %f24, %f3;
	// begin inline asm
	{  cvt.rn.f16.f32 %rs91, %f22;}

	// end inline asm
	setp.lt.u32 	%p18, %r131, 506;
	@%p18 bra 	$L__BB0_35;
	ld.global.nc.u16 	%rs142, [%rd28+4];
	bra.uni 	$L__BB0_36;
$L__BB0_35:
	ld.shared.u16 	%rs142, [%r129+4];
$L__BB0_36:
	// begin inline asm
	{fma.rn.f16 %rs94,%rs91,%rs142,%rs87;
}
	// end inline asm
	shr.u32 	%r82, %r40, 28;
	cvt.u16.u32 	%rs99, %r82;
	cvt.rn.f32.u16 	%f26, %rs99;
	add.f32 	%f27, %f26, 0fC0F00000;
	mul.f32 	%f25, %f27, %f3;
	// begin inline asm
	{  cvt.rn.f16.f32 %rs98, %f25;}

	// end inline asm
	setp.lt.u32 	%p19, %r131, 505;
	@%p19 bra 	$L__BB0_38;
	ld.global.nc.u16 	%rs143, [%rd28+6];
	bra.uni 	$L__BB0_39;
$L__BB0_38:
	ld.shared.u16 	%rs143, [%r129+6];
$L__BB0_39:
	// begin inline asm
	{fma.rn.f16 %rs135,%rs98,%rs143,%rs94;
}
	// end inline asm
	add.s32 	%r132, %r132, 32;
	add.s32 	%r131, %r131, 256;
	add.s32 	%r130, %r130, 128;
	add.s32 	%r129, %r129, 512;
	add.s64 	%rd28, %rd28, 512;
	setp.lt.s32 	%p20, %r132, %r32;
	@%p20 bra 	$L__BB0_15;
$L__BB0_40:
	// begin inline asm
	{mov.u32 %r83, WARP_SZ;
}
	// end inline asm
	shl.b32 	%r119, %r83, 8;
	add.s32 	%r116, %r119, -8161;
	// begin inline asm
	{  mov.b32 %r84, {%rs135,%rs135};}

	// end inline asm
	mov.b32 	%r87, 16;
	mov.b32 	%r117, -1;
	// begin inline asm
	{shfl.sync.down.b32 %r85,%r84,%r87,%r116,%r117;
}
	// end inline asm
	// begin inline asm
	{.reg .f16 low,high;
 mov.b32 {low,high}, %r85;
 mov.b16 %rs106, low;}
	// end inline asm
	// begin inline asm
	{add.f16 %rs107,%rs135,%rs106;
}
	// end inline asm
	// begin inline asm
	{  mov.b32 %r91, {%rs107,%rs107};}

	// end inline asm
	mov.b32 	%r94, 8;
	// begin inline asm
	{shfl.sync.down.b32 %r92,%r91,%r94,%r116,%r117;
}
	// end inline asm
	// begin inline asm
	{.reg .f16 low,high;
 mov.b32 {low,high}, %r92;
 mov.b16 %rs112, low;}
	// end inline asm
	// begin inline asm
	{add.f16 %rs113,%rs107,%rs112;
}
	// end inline asm
	// begin inline asm
	{  mov.b32 %r98, {%rs113,%rs113};}

	// end inline asm
	mov.b32 	%r101, 4;
	// begin inline asm
	{shfl.sync.down.b32 %r99,%r98,%r101,%r116,%r117;
}
	// end inline asm
	// begin inline asm
	{.reg .f16 low,high;
 mov.b32 {low,high}, %r99;
 mov.b16 %rs118, low;}
	// end inline asm
	// begin inline asm
	{add.f16 %rs119,%rs113,%rs118;
}
	// end inline asm
	// begin inline asm
	{  mov.b32 %r105, {%rs119,%rs119};}

	// end inline asm
	mov.b32 	%r108, 2;
	// begin inline asm
	{shfl.sync.down.b32 %r106,%r105,%r108,%r116,%r117;
}
	// end inline asm
	// begin inline asm
	{.reg .f16 low,high;
 mov.b32 {low,high}, %r106;
 mov.b16 %rs124, low;}
	// end inline asm
	// begin inline asm
	{add.f16 %rs125,%rs119,%rs124;
}
	// end inline asm
	// begin inline asm
	{  mov.b32 %r112, {%rs125,%rs125};}

	// end inline asm
	mov.b32 	%r115, 1;
	// begin inline asm
	{shfl.sync.down.b32 %r113,%r112,%r115,%r116,%r117;
}
	// end inline asm
	// begin inline asm
	{.reg .f16 low,high;
 mov.b32 {low,high}, %r113;
 mov.b16 %rs130, low;}
	// end inline asm
	// begin inline asm
	{add.f16 %rs131,%rs125,%rs130;
}
	// end inline asm
	setp.eq.s32 	%p21, %r2, 0;
	@%p21 bra 	$L__BB0_41;
	bra.uni 	$L__BB0_42;
$L__BB0_41:
	cvta.to.global.u64 	%rd24, %rd11;
	mul.wide.u32 	%rd25, %r3, 2;
	add.s64 	%rd26, %rd24, %rd25;
	st.global.u16 	[%rd26], %rs131;
$L__BB0_42:
	ret;

}


// ===== COMPILED SASS (sm_100) =====

	.target	sm_100

	.elftype	@"ET_EXEC"


//--------------------- .note.nv.tkinfo           --------------------------
	.section	.note.nv.tkinfo,"",@"SHT_NOTE"
	.sectionflags	@"SHF_NOTE_NV_TKINFO"
	.tkinfo
        /*0018*/ 	.word	0x00000002
        /*0030*/ 	.string	""
        /*0030*/ 	.string	"ptxas"
        /*0030*/ 	.string	"Cuda compilation tools, release 13.0, V13.0.88"
        /*0030*/ 	.string	"Build cuda_13.0.r13.0/compiler.36424714_0"
        /*0030*/ 	.string	"-arch sm_100 -m 64 "



//--------------------- .note.nv.cuinfo           --------------------------
	.section	.note.nv.cuinfo,"",@"SHT_NOTE"
	.sectionflags	@"SHF_NOTE_NV_CUINFO"
        /*0018*/ 	.short	0x0002
        /*001a*/ 	.short	0x0064
        /*001c*/ 	.short	0x0082
	.zero		2


//--------------------- .nv.info                  --------------------------
	.section	.nv.info,"",@"SHT_CUDA_INFO"
	.align	4


	//----- nvinfo : EIATTR_REGCOUNT
	.align		4
        /*0000*/ 	.byte	0x04, 0x2f
        /*0002*/ 	.short	(.L_1 - .L_0)
	.align		4
.L_0:
        /*0004*/ 	.word	index@(_Z21warp_specialized_gemvPKjPK6__halfS3_PS1_ii)
        /*0008*/ 	.word	0x00000020


	//----- nvinfo : EIATTR_FRAME_SIZE
	.align		4
.L_1:
        /*000c*/ 	.byte	0x04, 0x11
        /*000e*/ 	.short	(.L_3 - .L_2)
	.align		4
.L_2:
        /*0010*/ 	.word	index@(_Z21warp_specialized_gemvPKjPK6__halfS3_PS1_ii)
        /*0014*/ 	.word	0x00000000


	//----- nvinfo : EIATTR_MIN_STACK_SIZE
	.align		4
.L_3:
        /*0018*/ 	.byte	0x04, 0x12
        /*001a*/ 	.short	(.L_5 - .L_4)
	.align		4
.L_4:
        /*001c*/ 	.word	index@(_Z21warp_specialized_gemvPKjPK6__halfS3_PS1_ii)
        /*0020*/ 	.word	0x00000000
.L_5:


//--------------------- .nv.compat                --------------------------
	.section	.nv.compat,"",@"SHT_CUDA_COMPAT_INFO"
	.align	4
        /*0000*/ 	.byte	0x02, 0x09, 0x00, 0x00, 0x02, 0x02, 0x01, 0x00, 0x02, 0x05, 0x05, 0x00, 0x03, 0x07, 0x01, 0x01
        /*0010*/ 	.byte	0x02, 0x03, 0x00, 0x00, 0x02, 0x06, 0x01, 0x00, 0x04, 0x0b, 0x08, 0x00, 0x09, 0x00, 0x00, 0x00
        /*0020*/ 	.byte	0x00, 0x00, 0x00, 0x00


//--------------------- .nv.info._Z21warp_specialized_gemvPKjPK6__halfS3_PS1_ii --------------------------
	.section	.nv.info._Z21warp_specialized_gemvPKjPK6__halfS3_PS1_ii,"",@"SHT_CUDA_INFO"
	.sectionflags	@""
	.align	4


	//----- nvinfo : EIATTR_CUDA_API_VERSION
	.align		4
        /*0000*/ 	.byte	0x04, 0x37
        /*0002*/ 	.short	(.L_7 - .L_6)
.L_6:
        /*0004*/ 	.word	0x00000082


	//----- nvinfo : EIATTR_KPARAM_INFO
	.align		4
.L_7:
        /*0008*/ 	.byte	0x04, 0x17
        /*000a*/ 	.short	(.L_9 - .L_8)
.L_8:
        /*000c*/ 	.word	0x00000000
        /*0010*/ 	.short	0x0005
        /*0012*/ 	.short	0x0024
        /*0014*/ 	.byte	0x00, 0xf0, 0x11, 0x00


	//----- nvinfo : EIATTR_KPARAM_INFO
	.align		4
.L_9:
        /*0018*/ 	.byte	0x04, 0x17
        /*001a*/ 	.short	(.L_11 - .L_10)
.L_10:
        /*001c*/ 	.word	0x00000000
        /*0020*/ 	.short	0x0004
        /*0022*/ 	.short	0x0020
        /*0024*/ 	.byte	0x00, 0xf0, 0x11, 0x00


	//----- nvinfo : EIATTR_KPARAM_INFO
	.align		4
.L_11:
        /*0028*/ 	.byte	0x04, 0x17
        /*002a*/ 	.short	(.L_13 - .L_12)
.L_12:
        /*002c*/ 	.word	0x00000000
        /*0030*/ 	.short	0x0003
        /*0032*/ 	.short	0x0018
        /*0034*/ 	.byte	0x00, 0xf5, 0x21, 0x00


	//----- nvinfo : EIATTR_KPARAM_INFO
	.align		4
.L_13:
        /*0038*/ 	.byte	0x04, 0x17
        /*003a*/ 	.short	(.L_15 - .L_14)
.L_14:
        /*003c*/ 	.word	0x00000000
        /*0040*/ 	.short	0x0002
        /*0042*/ 	.short	0x0010
        /*0044*/ 	.byte	0x00, 0xf5, 0x21, 0x00


	//----- nvinfo : EIATTR_KPARAM_INFO
	.align		4
.L_15:
        /*0048*/ 	.byte	0x04, 0x17
        /*004a*/ 	.short	(.L_17 - .L_16)
.L_16:
        /*004c*/ 	.word	0x00000000
        /*0050*/ 	.short	0x0001
        /*0052*/ 	.short	0x0008
        /*0054*/ 	.byte	0x00, 0xf5, 0x21, 0x00


	//----- nvinfo : EIATTR_KPARAM_INFO
	.align		4
.L_17:
        /*0058*/ 	.byte	0x04, 0x17
        /*005a*/ 	.short	(.L_19 - .L_18)
.L_18:
        /*005c*/ 	.word	0x00000000
        /*0060*/ 	.short	0x0000
        /*0062*/ 	.short	0x0000
        /*0064*/ 	.byte	0x00, 0xf5, 0x21, 0x00


	//----- nvinfo : EIATTR_SPARSE_MMA_MASK
	.align		4
.L_19:
        /*0068*/ 	.byte	0x03, 0x50
        /*006a*/ 	.short	0x0000


	//----- nvinfo : EIATTR_MAXREG_COUNT
	.align		4
        /*006c*/ 	.byte	0x03, 0x1b
        /*006e*/ 	.short	0x00ff


	//----- nvinfo : EIATTR_NUM_BARRIERS
	.align		4
        /*0070*/ 	.byte	0x02, 0x4c
        /*0072*/ 	.byte	0x01
	.zero		1


	//----- nvinfo : EIATTR_MERCURY_ISA_VERSION
	.align		4
        /*0074*/ 	.byte	0x03, 0x5f
        /*0076*/ 	.short	0x0101


	//----- nvinfo : EIATTR_COOP_GROUP_MASK_REGIDS
	.align		4
        /*0078*/ 	.byte	0x04, 0x29
        /*007a*/ 	.short	(.L_21 - .L_20)


	//   ....[0]....
.L_20:
        /*007c*/ 	.word	0xffffffff


	//   ....[1]....
        /*0080*/ 	.word	0xffffffff


	//   ....[2]....
        /*0084*/ 	.word	0xffffffff


	//   ....[3]....
        /*0088*/ 	.word	0xffffffff


	//   ....[4]....
        /*008c*/ 	.word	0xffffffff


	//----- nvinfo : EIATTR_COOP_GROUP_INSTR_OFFSETS
	.align		4
.L_21:
        /*0090*/ 	.byte	0x04, 0x28
        /*0092*/ 	.short	(.L_23 - .L_22)


	//   ....[0]....
.L_22:
        /*0094*/ 	.word	0x000014c0


	//   ....[1]....
        /*0098*/ 	.word	0x000014e0


	//   ....[2]....
        /*009c*/ 	.word	0x00001500


	//   ....[3]....
        /*00a0*/ 	.word	0x00001520


	//   ....[4]....
        /*00a4*/ 	.word	0x00001540


	//----- nvinfo : EIATTR_VRC_CTA_INIT_COUNT
	.align		4
.L_23:
        /*00a8*/ 	.byte	0x02, 0x4a
	.zero		1
	.zero		1


	//----- nvinfo : EIATTR_EXIT_INSTR_OFFSETS
	.align		4
        /*00ac*/ 	.byte	0x04, 0x1c
        /*00ae*/ 	.short	(.L_25 - .L_24)


	//   ....[0]....
.L_24:
        /*00b0*/ 	.word	0x00000040


	//   ....[1]....
        /*00b4*/ 	.word	0x00000d30


	//   ....[2]....
        /*00b8*/ 	.word	0x00001550


	//   ....[3]....
        /*00bc*/ 	.word	0x000015a0


	//----- nvinfo : EIATTR_CRS_STACK_SIZE
	.align		4
.L_25:
        /*00c0*/ 	.byte	0x04, 0x1e
        /*00c2*/ 	.short	(.L_27 - .L_26)
.L_26:
        /*00c4*/ 	.word	0x00000000


	//----- nvinfo : EIATTR_CBANK_PARAM_SIZE
	.align		4
.L_27:
        /*00c8*/ 	.byte	0x03, 0x19
        /*00ca*/ 	.short	0x0028


	//----- nvinfo : EIATTR_PARAM_CBANK
	.align		4
        /*00cc*/ 	.byte	0x04, 0x0a
        /*00ce*/ 	.short	(.L_29 - .L_28)
	.align		4
.L_28:
        /*00d0*/ 	.word	index@(.nv.constant0._Z21warp_specialized_gemvPKjPK6__halfS3_PS1_ii)
        /*00d4*/ 	.short	0x0380
        /*00d6*/ 	.short	0x0028


	//----- nvinfo : EIATTR_SW_WAR
	.align		4
.L_29:
        /*00d8*/ 	.byte	0x04, 0x36
        /*00da*/ 	.short	(.L_31 - .L_30)
.L_30:
        /*00dc*/ 	.word	0x00000008
.L_31:


//--------------------- .nv.callgraph             --------------------------
	.section	.nv.callgraph,"",@"SHT_CUDA_CALLGRAPH"
	.align	4
	.sectionentsize	8
	.align		4
        /*0000*/ 	.word	0x00000000
	.align		4
        /*0004*/ 	.word	0xffffffff
	.align		4
        /*0008*/ 	.word	0x00000000
	.align		4
        /*000c*/ 	.word	0xfffffffe
	.align		4
        /*0010*/ 	.word	0x00000000
	.align		4
        /*0014*/ 	.word	0xfffffffd
	.align		4
        /*0018*/ 	.word	0x00000000
	.align		4
        /*001c*/ 	.word	0xfffffffc


//--------------------- .text._Z21warp_specialized_gemvPKjPK6__halfS3_PS1_ii --------------------------
	.section	.text._Z21warp_specialized_gemvPKjPK6__halfS3_PS1_ii,"ax",@progbits
	.align	128
        .global         _Z21warp_specialized_gemvPKjPK6__halfS3_PS1_ii
        .type           _Z21warp_specialized_gemvPKjPK6__halfS3_PS1_ii,@function
        .size           _Z21warp_specialized_gemvPKjPK6__halfS3_PS1_ii,(.L_x_19 - _Z21warp_specialized_gemvPKjPK6__halfS3_PS1_ii)
        .other          _Z21warp_specialized_gemvPKjPK6__halfS3_PS1_ii,@"STO_CUDA_ENTRY STV_DEFAULT"
_Z21warp_specialized_gemvPKjPK6__halfS3_PS1_ii:
.text._Z21warp_specialized_gemvPKjPK6__halfS3_PS1_ii:
[----:B------:R-:W-:Y:S01]  /*0000*/  LDC R1, c[0x0][0x37c] ;  /* 0x0000df00ff017b82 */ /* 0x000fe20000000800 */
[----:B------:R-:W0:Y:S01]  /*0010*/  S2R R10, SR_CTAID.X ;  /* 0x00000000000a7919 */ /* 0x000e220000002500 */
[----:B------:R-:W0:Y:S02]  /*0020*/  LDCU UR4, c[0x0][0x3a0] ;  /* 0x00007400ff0477ac */ /* 0x000e240008000800 */
[----:B0-----:R-:W-:-:S13]  /*0030*/  ISETP.GE.AND P0, PT, R10, UR4, PT ;  /* 0x000000040a007c0c */ /* 0x001fda000bf06270 */
[----:B------:R-:W-:Y:S05]  /*0040*/  @P0 EXIT ;  /* 0x000000000000094d */ /* 0x000fea0003800000 */
[----:B------:R-:W0:Y:S01]  /*0050*/  S2R R11, SR_TID.X ;  /* 0x00000000000b7919 */ /* 0x000e220000002100 */
[----:B------:R-:W1:Y:S01]  /*0060*/  LDCU.64 UR8, c[0x0][0x358] ;  /* 0x00006b00ff0877ac */ /* 0x000e620008000a00 */
[----:B------:R-:W-:Y:S01]  /*0070*/  BSSY.RECONVERGENT B1, `(.L_x_0) ;  /* 0x00000c8000017945 */ /* 0x000fe20003800200 */
[C---:B0-----:R-:W-:Y:S02]  /*0080*/  ISETP.GT.U32.AND P0, PT, R11.reuse, 0x1f, PT ;  /* 0x0000001f0b00780c */ /* 0x041fe40003f04070 */
[----:B------:R-:W-:-:S11]  /*0090*/  LOP3.LUT R0, R11, 0x1f, RZ, 0xc0, !PT ;  /* 0x0000001f0b007812 */ /* 0x000fd600078ec0ff */
[----:B-1----:R-:W-:Y:S05]  /*00a0*/  @P0 BRA `(.L_x_1) ;  /* 0x0000000c00100947 */ /* 0x002fea0003800000 */
[----:B------:R-:W0:Y:S01]  /*00b0*/  LDC R13, c[0x0][0x3a4] ;  /* 0x0000e900ff0d7b82 */ /* 0x000e220000000800 */
[----:B------:R-:W-:Y:S01]  /*00c0*/  BSSY.RECONVERGENT B0, `(.L_x_2) ;  /* 0x000008b000007945 */ /* 0x000fe20003800200 */
[----:B0-----:R-:W-:-:S04]  /*00d0*/  SHF.R.S32.HI R2, RZ, 0x1f, R13 ;  /* 0x0000001fff027819 */ /* 0x001fc8000001140d */
[----:B------:R-:W-:-:S04]  /*00e0*/  LEA.HI R2, R2, R13, RZ, 0x3 ;  /* 0x0000000d02027211 */ /* 0x000fc800078f18ff */
[----:B------:R-:W-:-:S04]  /*00f0*/  SHF.R.S32.HI R15, RZ, 0x3, R2 ;  /* 0x00000003ff0f7819 */ /* 0x000fc80000011402 */
[----:B------:R-:W-:-:S13]  /*0100*/  ISETP.GE.AND P0, PT, R0, R15, PT ;  /* 0x0000000f0000720c */ /* 0x000fda0003f06270 */
[----:B------:R-:W-:Y:S05]  /*0110*/  @P0 BRA `(.L_x_3) ;  /* 0x0000000800140947 */ /* 0x000fea0003800000 */
[----:B------:R-:W-:Y:S01]  /*0120*/  LOP3.LUT R2, RZ, R11, RZ, 0x33, !PT ;  /* 0x0000000bff027212 */ /* 0x000fe200078e33ff */
[----:B------:R-:W-:Y:S01]  /*0130*/  BSSY.RECONVERGENT B2, `(.L_x_4) ;  /* 0x000001c000027945 */ /* 0x000fe20003800200 */
[C---:B------:R-:W-:Y:S02]  /*0140*/  IMAD R17, R15.reuse, R10, RZ ;  /* 0x0000000a0f117224 */ /* 0x040fe400078e02ff */
[----:B------:R-:W-:Y:S02]  /*0150*/  IMAD.MOV.U32 R12, RZ, RZ, R0 ;  /* 0x000000ffff0c7224 */ /* 0x000fe400078e0000 */
[----:B------:R-:W-:-:S05]  /*0160*/  IMAD.IADD R4, R15, 0x1, R2 ;  /* 0x000000010f047824 */ /* 0x000fca00078e0202 */
[C---:B------:R-:W-:Y:S02]  /*0170*/  LOP3.LUT R2, R4.reuse, 0x60, RZ, 0xc0, !PT ;  /* 0x0000006004027812 */ /* 0x040fe400078ec0ff */
[----:B------:R-:W-:Y:S02]  /*0180*/  ISETP.GE.U32.AND P1, PT, R4, 0x60, PT ;  /* 0x000000600400780c */ /* 0x000fe40003f26070 */
[----:B------:R-:W-:-:S13]  /*0190*/  ISETP.NE.AND P0, PT, R2, 0x60, PT ;  /* 0x000000600200780c */ /* 0x000fda0003f05270 */
[----:B------:R-:W-:Y:S05]  /*01a0*/  @!P0 BRA `(.L_x_5) ;  /* 0x0000000000508947 */ /* 0x000fea0003800000 */
[----:B------:R-:W0:Y:S01]  /*01b0*/  S2UR UR5, SR_CgaCtaId ;  /* 0x00000000000579c3 */ /* 0x000e220000008800 */
[----:B------:R-:W-:Y:S01]  /*01c0*/  LEA.HI R4, R4, 0x1, RZ, 0x1b ;  /* 0x0000000104047811 */ /* 0x000fe200078fd8ff */
[----:B------:R-:W-:Y:S01]  /*01d0*/  UMOV UR4, 0x400 ;  /* 0x0000040000047882 */ /* 0x000fe20000000000 */
[----:B------:R-:W-:-:S03]  /*01e0*/  IMAD.IADD R7, R0, 0x1, R17 ;  /* 0x0000000100077824 */ /* 0x000fc600078e0211 */
[C---:B------:R-:W-:Y:S01]  /*01f0*/  IMAD.SHL.U32 R5, R4.reuse, 0x20, RZ ;  /* 0x0000002004057824 */ /* 0x040fe200078e00ff */
[----:B------:R-:W-:Y:S01]  /*0200*/  LOP3.LUT R4, R4, 0x3, RZ, 0xc0, !PT ;  /* 0x0000000304047812 */ /* 0x000fe200078ec0ff */
[----:B------:R-:W1:Y:S03]  /*0210*/  LDC.64 R2, c[0x0][0x380] ;  /* 0x0000e000ff027b82 */ /* 0x000e660000000a00 */
[----:B------:R-:W-:Y:S01]  /*0220*/  LOP3.LUT R12, R5, 0x60, RZ, 0xc0, !PT ;  /* 0x00000060050c7812 */ /* 0x000fe200078ec0ff */
[----:B------:R-:W-:-:S03]  /*0230*/  IMAD.MOV R8, RZ, RZ, -R4 ;  /* 0x000000ffff087224 */ /* 0x000fc600078e0a04 */
[----:B------:R-:W-:Y:S01]  /*0240*/  LOP3.LUT R12, R12, 0x1f, R11, 0xf8, !PT ;  /* 0x0000001f0c0c7812 */ /* 0x000fe200078ef80b */
[----:B0-----:R-:W-:-:S06]  /*0250*/  ULEA UR4, UR5, UR4, 0x18 ;  /* 0x0000000405047291 */ /* 0x001fcc000f8ec0ff */
[----:B------:R-:W-:-:S07]  /*0260*/  LEA R6, R0, UR4, 0x2 ;  /* 0x0000000400067c11 */ /* 0x000fce000f8e10ff */
.L_x_6:
[----:B-1----:R-:W-:-:S06]  /*0270*/  IMAD.WIDE R4, R7, 0x4, R2 ;  /* 0x0000000407047825 */ /* 0x002fcc00078e0202 */
[----:B------:R-:W2:Y:S01]  /*0280*/  LDG.E.CONSTANT R5, desc[UR8][R4.64] ;  /* 0x0000000804057981 */ /* 0x000ea2000c1e9900 */
[----:B------:R-:W-:Y:S01]  /*0290*/  VIADD R8, R8, 0x1 ;  /* 0x0000000108087836 */ /* 0x000fe20000000000 */
[----:B------:R-:W-:-:S04]  /*02a0*/  IADD3 R7, PT, PT, R7, 0x20, RZ ;  /* 0x0000002007077810 */ /* 0x000fc80007ffe0ff */
[----:B------:R-:W-:Y:S01]  /*02b0*/  ISETP.NE.AND P0, PT, R8, RZ, PT ;  /* 0x000000ff0800720c */ /* 0x000fe20003f05270 */
[----:B--2---:R0:W-:Y:S02]  /*02c0*/  STS [R6], R5 ;  /* 0x0000000506007388 */ /* 0x0041e40000000800 */
[----:B0-----:R-:W-:-:S10]  /*02d0*/  VIADD R6, R6, 0x80 ;  /* 0x0000008006067836 */ /* 0x001fd40000000000 */
[----:B------:R-:W-:Y:S05]  /*02e0*/  @P0 BRA `(.L_x_6) ;  /* 0xfffffffc00e00947 */ /* 0x000fea000383ffff */
.L_x_5:
[----:B------:R-:W-:Y:S05]  /*02f0*/  BSYNC.RECONVERGENT B2 ;  /* 0x0000000000027941 */ /* 0x000fea0003800200 */
.L_x_4:
[----:B------:R-:W-:Y:S05]  /*0300*/  @!P1 BRA `(.L_x_3) ;  /* 0x0000000400989947 */ /* 0x000fea0003800000 */
[----:B------:R-:W0:Y:S01]  /*0310*/  S2UR UR7, SR_CgaCtaId ;  /* 0x00000000000779c3 */ /* 0x000e220000008800 */
[----:B------:R-:W1:Y:S01]  /*0320*/  LDCU.64 UR4, c[0x0][0x380] ;  /* 0x00007000ff0477ac */ /* 0x000e620008000a00 */
[--C-:B------:R-:W-:Y:S01]  /*0330*/  IMAD.IADD R2, R15, 0x1, -R12.reuse ;  /* 0x000000010f027824 */ /* 0x100fe200078e0a0c */
[----:B------:R-:W-:Y:S01]  /*0340*/  BSSY.RECONVERGENT B2, `(.L_x_7) ;  /* 0x000003b000027945 */ /* 0x000fe20003800200 */
[----:B------:R-:W-:Y:S01]  /*0350*/  IMAD.IADD R17, R17, 0x1, R12 ;  /* 0x0000000111117824 */ /* 0x000fe200078e020c */
[----:B------:R-:W-:Y:S01]  /*0360*/  UMOV UR6, 0x400 ;  /* 0x0000040000067882 */ /* 0x000fe20000000000 */
[----:B------:R-:W-:Y:S02]  /*0370*/  PLOP3.LUT P0, PT, PT, PT, PT, 0x80, 0x8 ;  /* 0x000000000008781c */ /* 0x000fe40003f0f070 */
[----:B------:R-:W-:Y:S01]  /*0380*/  ISETP.GT.AND P1, PT, R2, 0x180, PT ;  /* 0x000001800200780c */ /* 0x000fe20003f24270 */
[----:B-1----:R-:W-:-:S04]  /*0390*/  UIADD3 UR4, UP0, UPT, UR4, 0x100, URZ ;  /* 0x0000010004047890 */ /* 0x002fc8000ff1e0ff */
[----:B------:R-:W-:Y:S02]  /*03a0*/  UIADD3.X UR5, UPT, UPT, URZ, UR5, URZ, UP0, !UPT ;  /* 0x00000005ff057290 */ /* 0x000fe400087fe4ff */
[----:B0-----:R-:W-:Y:S01]  /*03b0*/  ULEA UR6, UR7, UR6, 0x18 ;  /* 0x0000000607067291 */ /* 0x001fe2000f8ec0ff */
[----:B------:R-:W-:-:S03]  /*03c0*/  IMAD.U32 R2, RZ, RZ, UR4 ;  /* 0x00000004ff027e24 */ /* 0x000fc6000f8e00ff */
[----:B------:R-:W-:Y:S02]  /*03d0*/  IMAD.U32 R3, RZ, RZ, UR5 ;  /* 0x00000005ff037e24 */ /* 0x000fe4000f8e00ff */
[----:B------:R-:W-:-:S05]  /*03e0*/  LEA R14, R12, UR6, 0x2 ;  /* 0x000000060c0e7c11 */ /* 0x000fca000f8e10ff */
[----:B------:R-:W-:Y:S01]  /*03f0*/  VIADD R14, R14, 0x100 ;  /* 0x000001000e0e7836 */ /* 0x000fe20000000000 */
[----:B------:R-:W-:Y:S06]  /*0400*/  @!P1 BRA `(.L_x_8) ;  /* 0x0000000000b89947 */ /* 0x000fec0003800000 */
[----:B------:R-:W-:Y:S02]  /*0410*/  PLOP3.LUT P0, PT, PT, PT, PT, 0x8, 0x80 ;  /* 0x000000000080781c */ /* 0x000fe40003f0e170 */
[----:B------:R-:W-:-:S11]  /*0420*/  IADD3 R19, PT, PT, R15, -0x180, RZ ;  /* 0xfffffe800f137810 */ /* 0x000fd60007ffe0ff */
.L_x_9:
[----:B------:R-:W-:-:S05]  /*0430*/  IMAD.WIDE R6, R17, 0x4, R2 ;  /* 0x0000000411067825 */ /* 0x000fca00078e0202 */
[----:B------:R-:W2:Y:S04]  /*0440*/  LDG.E.CONSTANT R23, desc[UR8][R6.64+-0x100] ;  /* 0xffff000806177981 */ /* 0x000ea8000c1e9900 */
[----:B------:R-:W3:Y:S01]  /*0450*/  LDG.E.CONSTANT R25, desc[UR8][R6.64+-0x80] ;  /* 0xffff800806197981 */ /* 0x000ee2000c1e9900 */
[C---:B------:R-:W-:Y:S02]  /*0460*/  VIADD R5, R17.reuse, 0x80 ;  /* 0x0000008011057836 */ /* 0x040fe40000000000 */
[----:B------:R-:W-:Y:S01]  /*0470*/  VIADD R9, R17, 0x100 ;  /* 0x0000010011097836 */ /* 0x000fe20000000000 */
[----:B------:R-:W4:Y:S01]  /*0480*/  LDG.E.CONSTANT R21, desc[UR8][R6.64] ;  /* 0x0000000806157981 */ /* 0x000f22000c1e9900 */
[----:B------:R-:W-:-:S03]  /*0490*/  IMAD.WIDE R4, R5, 0x4, R2 ;  /* 0x0000000405047825 */ /* 0x000fc600078e0202 */
[----:B------:R0:W5:Y:S01]  /*04a0*/  LDG.E.CONSTANT R27, desc[UR8][R6.64+0x80] ;  /* 0x00008008061b7981 */ /* 0x000162000c1e9900 */
[----:B------:R-:W-:-:S03]  /*04b0*/  IMAD.WIDE R8, R9, 0x4, R2 ;  /* 0x0000000409087825 */ /* 0x000fc600078e0202 */
[----:B------:R-:W5:Y:S04]  /*04c0*/  LDG.E.CONSTANT R29, desc[UR8][R4.64+-0x100] ;  /* 0xffff0008041d7981 */ /* 0x000f68000c1e9900 */
[----:B------:R-:W5:Y:S01]  /*04d0*/  LDG.E.CONSTANT R16, desc[UR8][R4.64+-0x80] ;  /* 0xffff800804107981 */ /* 0x000f62000c1e9900 */
[----:B0-----:R-:W-:-:S03]  /*04e0*/  VIADD R7, R17, 0x180 ;  /* 0x0000018011077836 */ /* 0x001fc60000000000 */
[----:B------:R-:W5:Y:S01]  /*04f0*/  LDG.E.CONSTANT R18, desc[UR8][R4.64] ;  /* 0x0000000804127981 */ /* 0x000f62000c1e9900 */
[----:B------:R-:W-:-:S03]  /*0500*/  IMAD.WIDE R6, R7, 0x4, R2 ;  /* 0x0000000407067825 */ /* 0x000fc600078e0202 */
[----:B------:R-:W5:Y:S04]  /*0510*/  LDG.E.CONSTANT R26, desc[UR8][R4.64+0x80] ;  /* 0x00008008041a7981 */ /* 0x000f68000c1e9900 */
[----:B------:R-:W5:Y:S04]  /*0520*/  LDG.E.CONSTANT R24, desc[UR8][R8.64+-0x100] ;  /* 0xffff000808187981 */ /* 0x000f68000c1e9900 */
[----:B------:R-:W5:Y:S04]  /*0530*/  LDG.E.CONSTANT R22, desc[UR8][R8.64+-0x80] ;  /* 0xffff800808167981 */ /* 0x000f68000c1e9900 */
[----:B------:R-:W5:Y:S04]  /*0540*/  LDG.E.CONSTANT R20, desc[UR8][R8.64] ;  /* 0x0000000808147981 */ /* 0x000f68000c1e9900 */
[----:B------:R-:W5:Y:S04]  /*0550*/  LDG.E.CONSTANT R28, desc[UR8][R8.64+0x80] ;  /* 0x00008008081c7981 */ /* 0x000f68000c1e9900 */
[----:B------:R-:W5:Y:S04]  /*0560*/  LDG.E.CONSTANT R5, desc[UR8][R6.64+-0x80] ;  /* 0xffff800806057981 */ /* 0x000f68000c1e9900 */
[----:B------:R-:W5:Y:S04]  /*0570*/  LDG.E.CONSTANT R4, desc[UR8][R6.64] ;  /* 0x0000000806047981 */ /* 0x000f68000c1e9900 */
[----:B--2---:R0:W-:Y:S04]  /*0580*/  STS [R14+-0x100], R23 ;  /* 0xffff00170e007388 */ /* 0x0041e80000000800 */
[----:B---3--:R1:W-:Y:S04]  /*0590*/  STS [R14+-0x80], R25 ;  /* 0xffff80190e007388 */ /* 0x0083e80000000800 */
[----:B0-----:R-:W2:Y:S04]  /*05a0*/  LDG.E.CONSTANT R23, desc[UR8][R6.64+-0x100] ;  /* 0xffff000806177981 */ /* 0x001ea8000c1e9900 */
[----:B-1----:R-:W3:Y:S01]  /*05b0*/  LDG.E.CONSTANT R25, desc[UR8][R6.64+0x80] ;  /* 0x0000800806197981 */ /* 0x002ee2000c1e9900 */
[----:B------:R-:W-:-:S05]  /*05c0*/  VIADD R12, R12, 0x200 ;  /* 0x000002000c0c7836 */ /* 0x000fca0000000000 */
[----:B------:R-:W-:Y:S01]  /*05d0*/  ISETP.GE.AND P1, PT, R12, R19, PT ;  /* 0x000000130c00720c */ /* 0x000fe20003f26270 */
[----:B----4-:R-:W-:Y:S01]  /*05e0*/  STS [R14], R21 ;  /* 0x000000150e007388 */ /* 0x010fe20000000800 */
[----:B------:R-:W-:-:S03]  /*05f0*/  VIADD R17, R17, 0x200 ;  /* 0x0000020011117836 */ /* 0x000fc60000000000 */
[----:B-----5:R-:W-:Y:S04]  /*0600*/  STS [R14+0x80], R27 ;  /* 0x0000801b0e007388 */ /* 0x020fe80000000800 */
[----:B------:R-:W-:Y:S04]  /*0610*/  STS [R14+0x100], R29 ;  /* 0x0001001d0e007388 */ /* 0x000fe80000000800 */
        /* <DEDUP_REMOVED lines=9> */
[----:B--2---:R-:W-:Y:S04]  /*06b0*/  STS [R14+0x500], R23 ;  /* 0x000500170e007388 */ /* 0x004fe80000000800 */
[----:B---3--:R0:W-:Y:S02]  /*06c0*/  STS [R14+0x680], R25 ;  /* 0x000680190e007388 */ /* 0x0081e40000000800 */
[----:B0-----:R-:W-:Y:S01]  /*06d0*/  IADD3 R14, PT, PT, R14, 0x800, RZ ;  /* 0x000008000e0e7810 */ /* 0x001fe20007ffe0ff */
[----:B------:R-:W-:Y:S06]  /*06e0*/  @!P1 BRA `(.L_x_9) ;  /* 0xfffffffc00509947 */ /* 0x000fec000383ffff */
.L_x_8:
[----:B------:R-:W-:Y:S05]  /*06f0*/  BSYNC.RECONVERGENT B2 ;  /* 0x0000000000027941 */ /* 0x000fea0003800200 */
.L_x_7:
[----:B------:R-:W-:Y:S01]  /*0700*/  IMAD.IADD R4, R15, 0x1, -R12 ;  /* 0x000000010f047824 */ /* 0x000fe200078e0a0c */
[----:B------:R-:W-:Y:S04]  /*0710*/  BSSY.RECONVERGENT B2, `(.L_x_10) ;  /* 0x000001a000027945 */ /* 0x000fe80003800200 */
[----:B------:R-:W-:-:S13]  /*0720*/  ISETP.GT.AND P1, PT, R4, 0x80, PT ;  /* 0x000000800400780c */ /* 0x000fda0003f24270 */
[----:B------:R-:W-:Y:S05]  /*0730*/  @!P1 BRA `(.L_x_11) ;  /* 0x00000000005c9947 */ /* 0x000fea0003800000 */
[C---:B------:R-:W-:Y:S02]  /*0740*/  VIADD R5, R17.reuse, 0x80 ;  /* 0x0000008011057836 */ /* 0x040fe40000000000 */
[----:B------:R-:W-:-:S04]  /*0750*/  IMAD.WIDE R6, R17, 0x4, R2 ;  /* 0x0000000411067825 */ /* 0x000fc800078e0202 */
[----:B------:R-:W-:Y:S01]  /*0760*/  IMAD.WIDE R4, R5, 0x4, R2 ;  /* 0x0000000405047825 */ /* 0x000fe200078e0202 */
[----:B------:R-:W2:Y:S04]  /*0770*/  LDG.E.CONSTANT R9, desc[UR8][R6.64+-0x100] ;  /* 0xffff000806097981 */ /* 0x000ea8000c1e9900 */
[----:B------:R-:W3:Y:S04]  /*0780*/  LDG.E.CONSTANT R19, desc[UR8][R6.64+-0x80] ;  /* 0xffff800806137981 */ /* 0x000ee8000c1e9900 */
[----:B------:R-:W4:Y:S04]  /*0790*/  LDG.E.CONSTANT R21, desc[UR8][R6.64] ;  /* 0x0000000806157981 */ /* 0x000f28000c1e9900 */
[----:B------:R-:W5:Y:S04]  /*07a0*/  LDG.E.CONSTANT R23, desc[UR8][R6.64+0x80] ;  /* 0x0000800806177981 */ /* 0x000f68000c1e9900 */
[----:B------:R-:W5:Y:S04]  /*07b0*/  LDG.E.CONSTANT R25, desc[UR8][R4.64+-0x100] ;  /* 0xffff000804197981 */ /* 0x000f68000c1e9900 */
[----:B------:R-:W5:Y:S04]  /*07c0*/  LDG.E.CONSTANT R27, desc[UR8][R4.64+-0x80] ;  /* 0xffff8008041b7981 */ /* 0x000f68000c1e9900 */
[----:B------:R-:W5:Y:S04]  /*07d0*/  LDG.E.CONSTANT R29, desc[UR8][R4.64] ;  /* 0x00000008041d7981 */ /* 0x000f68000c1e9900 */
[----:B------:R-:W5:Y:S01]  /*07e0*/  LDG.E.CONSTANT R8, desc[UR8][R4.64+0x80] ;  /* 0x0000800804087981 */ /* 0x000f62000c1e9900 */
[----:B------:R-:W-:Y:S01]  /*07f0*/  PLOP3.LUT P0, PT, PT, PT, PT, 0x8, 0x80 ;  /* 0x000000000080781c */ /* 0x000fe20003f0e170 */
[----:B------:R-:W-:-:S02]  /*0800*/  VIADD R12, R12, 0x100 ;  /* 0x000001000c0c7836 */ /* 0x000fc40000000000 */
[----:B------:R-:W-:Y:S01]  /*0810*/  VIADD R17, R17, 0x100 ;  /* 0x0000010011117836 */ /* 0x000fe20000000000 */
[----:B--2---:R-:W-:Y:S04]  /*0820*/  STS [R14+-0x100], R9 ;  /* 0xffff00090e007388 */ /* 0x004fe80000000800 */
[----:B---3--:R-:W-:Y:S04]  /*0830*/  STS [R14+-0x80], R19 ;  /* 0xffff80130e007388 */ /* 0x008fe80000000800 */
[----:B----4-:R-:W-:Y:S04]  /*0840*/  STS [R14], R21 ;  /* 0x000000150e007388 */ /* 0x010fe80000000800 */
[----:B-----5:R-:W-:Y:S04]  /*0850*/  STS [R14+0x80], R23 ;  /* 0x000080170e007388 */ /* 0x020fe80000000800 */
[----:B------:R-:W-:Y:S04]  /*0860*/  STS [R14+0x100], R25 ;  /* 0x000100190e007388 */ /* 0x000fe80000000800 */
[----:B------:R-:W-:Y:S04]  /*0870*/  STS [R14+0x180], R27 ;  /* 0x0001801b0e007388 */ /* 0x000fe80000000800 */
[----:B------:R-:W-:Y:S04]  /*0880*/  STS [R14+0x200], R29 ;  /* 0x0002001d0e007388 */ /* 0x000fe80000000800 */
[----:B------:R0:W-:Y:S02]  /*0890*/  STS [R14+0x280], R8 ;  /* 0x000280080e007388 */ /* 0x0001e40000000800 */
[----:B0-----:R-:W-:-:S07]  /*08a0*/  VIADD R14, R14, 0x400 ;  /* 0x000004000e0e7836 */ /* 0x001fce0000000000 */
.L_x_11:
[----:B------:R-:W-:Y:S05]  /*08b0*/  BSYNC.RECONVERGENT B2 ;  /* 0x0000000000027941 */ /* 0x000fea0003800200 */
.L_x_10:
[----:B------:R-:W-:-:S13]  /*08c0*/  ISETP.LT.OR P0, PT, R12, R15, P0 ;  /* 0x0000000f0c00720c */ /* 0x000fda0000701670 */
[----:B------:R-:W-:Y:S05]  /*08d0*/  @!P0 BRA `(.L_x_3) ;  /* 0x0000000000248947 */ /* 0x000fea0003800000 */
[----:B------:R-:W-:-:S05]  /*08e0*/  IMAD.WIDE R2, R17, 0x4, R2 ;  /* 0x0000000411027825 */ /* 0x000fca00078e0202 */
[----:B------:R-:W2:Y:S04]  /*08f0*/  LDG.E.CONSTANT R5, desc[UR8][R2.64+-0x100] ;  /* 0xffff000802057981 */ /* 0x000ea8000c1e9900 */
[----:B------:R-:W3:Y:S04]  /*0900*/  LDG.E.CONSTANT R7, desc[UR8][R2.64+-0x80] ;  /* 0xffff800802077981 */ /* 0x000ee8000c1e9900 */
[----:B------:R-:W4:Y:S04]  /*0910*/  LDG.E.CONSTANT R9, desc[UR8][R2.64] ;  /* 0x0000000802097981 */ /* 0x000f28000c1e9900 */
[----:B------:R-:W5:Y:S04]  /*0920*/  LDG.E.CONSTANT R15, desc[UR8][R2.64+0x80] ;  /* 0x00008008020f7981 */ /* 0x000f68000c1e9900 */
[----:B--2---:R0:W-:Y:S04]  /*0930*/  STS [R14+-0x100], R5 ;  /* 0xffff00050e007388 */ /* 0x0041e80000000800 */
[----:B---3--:R0:W-:Y:S04]  /*0940*/  STS [R14+-0x80], R7 ;  /* 0xffff80070e007388 */ /* 0x0081e80000000800 */
[----:B----4-:R0:W-:Y:S04]  /*0950*/  STS [R14], R9 ;  /* 0x000000090e007388 */ /* 0x0101e80000000800 */
[----:B-----5:R0:W-:Y:S02]  /*0960*/  STS [R14+0x80], R15 ;  /* 0x0000800f0e007388 */ /* 0x0201e40000000800 */
.L_x_3:
[----:B------:R-:W-:Y:S05]  /*0970*/  BSYNC.RECONVERGENT B0 ;  /* 0x0000000000007941 */ /* 0x000fea0003800200 */
.L_x_2:
[----:B------:R-:W-:-:S13]  /*0980*/  ISETP.GE.AND P0, PT, R0, R13, PT ;  /* 0x0000000d0000720c */ /* 0x000fda0003f06270 */
[----:B------:R-:W-:Y:S05]  /*0990*/  @P0 BRA `(.L_x_1) ;  /* 0x0000000000d40947 */ /* 0x000fea0003800000 */
[----:B------:R-:W1:Y:S01]  /*09a0*/  S2UR UR5, SR_CgaCtaId ;  /* 0x00000000000579c3 */ /* 0x000e620000008800 */
[----:B------:R-:W-:Y:S01]  /*09b0*/  VIMNMX R13, PT, PT, R13, 0x200, PT ;  /* 0x000002000d0d7848 */ /* 0x000fe20003fe0100 */
[----:B------:R-:W-:Y:S01]  /*09c0*/  UMOV UR4, 0x400 ;  /* 0x0000040000047882 */ /* 0x000fe20000000000 */
[----:B------:R-:W-:Y:S01]  /*09d0*/  BSSY.RECONVERGENT B0, `(.L_x_12) ;  /* 0x000001f000007945 */ /* 0x000fe20003800200 */
[----:B------:R-:W-:Y:S01]  /*09e0*/  UIADD3 UR4, UPT, UPT, UR4, 0x400, URZ ;  /* 0x0000040004047890 */ /* 0x000fe2000fffe0ff */
[----:B------:R-:W-:Y:S01]  /*09f0*/  IADD3 R4, PT, PT, -R0, R13, RZ ;  /* 0x0000000d00047210 */ /* 0x000fe20007ffe1ff */
[----:B------:R-:W-:Y:S01]  /*0a00*/  IMAD.MOV.U32 R6, RZ, RZ, R0 ;  /* 0x000000ffff067224 */ /* 0x000fe200078e0000 */
[----:B------:R-:W-:Y:S01]  /*0a10*/  PLOP3.LUT P0, PT, PT, PT, PT, 0x80, 0x8 ;  /* 0x000000000008781c */ /* 0x000fe20003f0f070 */
[----:B------:R-:W2:Y:S01]  /*0a20*/  LDC.64 R2, c[0x0][0x388] ;  /* 0x0000e200ff027b82 */ /* 0x000ea20000000a00 */
[----:B------:R-:W-:Y:S01]  /*0a30*/  ISETP.GT.AND P1, PT, R4, 0x60, PT ;  /* 0x000000600400780c */ /* 0x000fe20003f24270 */
[----:B-1----:R-:W-:-:S06]  /*0a40*/  ULEA UR4, UR5, UR4, 0x18 ;  /* 0x0000000405047291 */ /* 0x002fcc000f8ec0ff */
[C---:B------:R-:W-:Y:S01]  /*0a50*/  LEA R4, R0.reuse, UR4, 0x1 ;  /* 0x0000000400047c11 */ /* 0x040fe2000f8e08ff */
[----:B--2---:R-:W-:-:S04]  /*0a60*/  IMAD.WIDE.U32 R2, R0, 0x2, R2 ;  /* 0x0000000200027825 */ /* 0x004fc800078e0002 */
[----:B------:R-:W-:Y:S02]  /*0a70*/  IMAD.MOV.U32 R8, RZ, RZ, R2 ;  /* 0x000000ffff087224 */ /* 0x000fe400078e0002 */
[----:B------:R-:W-:Y:S01]  /*0a80*/  IMAD.MOV.U32 R19, RZ, RZ, R3 ;  /* 0x000000ffff137224 */ /* 0x000fe200078e0003 */
[----:B------:R-:W-:Y:S06]  /*0a90*/  @!P1 BRA `(.L_x_13) ;  /* 0x0000000000489947 */ /* 0x000fec0003800000 */
[----:B------:R-:W-:Y:S01]  /*0aa0*/  PLOP3.LUT P0, PT, PT, PT, PT, 0x8, 0x80 ;  /* 0x000000000080781c */ /* 0x000fe20003f0e170 */
[----:B------:R-:W-:-:S12]  /*0ab0*/  VIADD R17, R13, 0xffffffa0 ;  /* 0xffffffa00d117836 */ /* 0x000fd80000000000 */
.L_x_14:
[----:B------:R-:W-:Y:S01]  /*0ac0*/  IMAD.MOV.U32 R2, RZ, RZ, R8 ;  /* 0x000000ffff027224 */ /* 0x000fe200078e0008 */
[----:B------:R-:W-:-:S05]  /*0ad0*/  MOV R3, R19 ;  /* 0x0000001300037202 */ /* 0x000fca0000000f00 */
[----:B0-----:R-:W2:Y:S04]  /*0ae0*/  LDG.E.U16.CONSTANT R5, desc[UR8][R2.64] ;  /* 0x0000000802057981 */ /* 0x001ea8000c1e9500 */
[----:B------:R-:W3:Y:S04]  /*0af0*/  LDG.E.U16.CONSTANT R7, desc[UR8][R2.64+0x40] ;  /* 0x0000400802077981 */ /* 0x000ee8000c1e9500 */
[----:B------:R-:W4:Y:S04]  /*0b00*/  LDG.E.U16.CONSTANT R9, desc[UR8][R2.64+0x80] ;  /* 0x0000800802097981 */ /* 0x000f28000c1e9500 */
[----:B------:R-:W5:Y:S01]  /*0b10*/  LDG.E.U16.CONSTANT R15, desc[UR8][R2.64+0xc0] ;  /* 0x0000c008020f7981 */ /* 0x000f62000c1e9500 */
[----:B------:R-:W-:Y:S01]  /*0b20*/  VIADD R6, R6, 0x80 ;  /* 0x0000008006067836 */ /* 0x000fe20000000000 */
[----:B------:R-:W-:-:S04]  /*0b30*/  IADD3 R8, P2, PT, R2, 0x100, RZ ;  /* 0x0000010002087810 */ /* 0x000fc80007f5e0ff */
[----:B------:R-:W-:Y:S01]  /*0b40*/  ISETP.GE.AND P1, PT, R6, R17, PT ;  /* 0x000000110600720c */ /* 0x000fe20003f26270 */
[----:B------:R-:W-:Y:S01]  /*0b50*/  IMAD.X R19, RZ, RZ, R3, P2 ;  /* 0x000000ffff137224 */ /* 0x000fe200010e0603 */
[----:B--2---:R-:W-:Y:S04]  /*0b60*/  STS.U16 [R4], R5 ;  /* 0x0000000504007388 */ /* 0x004fe80000000400 */
[----:B---3--:R-:W-:Y:S04]  /*0b70*/  STS.U16 [R4+0x40], R7 ;  /* 0x0000400704007388 */ /* 0x008fe80000000400 */
[----:B----4-:R-:W-:Y:S04]  /*0b80*/  STS.U16 [R4+0x80], R9 ;  /* 0x0000800904007388 */ /* 0x010fe80000000400 */
[----:B-----5:R0:W-:Y:S02]  /*0b90*/  STS.U16 [R4+0xc0], R15 ;  /* 0x0000c00f04007388 */ /* 0x0201e40000000400 */
[----:B0-----:R-:W-:Y:S01]  /*0ba0*/  VIADD R4, R4, 0x100 ;  /* 0x0000010004047836 */ /* 0x001fe20000000000 */
[----:B------:R-:W-:Y:S06]  /*0bb0*/  @!P1 BRA `(.L_x_14) ;  /* 0xfffffffc00c09947 */ /* 0x000fec000383ffff */
.L_x_13:
[----:B------:R-:W-:Y:S05]  /*0bc0*/  BSYNC.RECONVERGENT B0 ;  /* 0x0000000000007941 */ /* 0x000fea0003800200 */
.L_x_12:
[----:B------:R-:W-:-:S05]  /*0bd0*/  IMAD.IADD R2, R13, 0x1, -R6 ;  /* 0x000000010d027824 */ /* 0x000fca00078e0a06 */
[----:B------:R-:W-:-:S13]  /*0be0*/  ISETP.GT.AND P1, PT, R2, 0x20, PT ;  /* 0x000000200200780c */ /* 0x000fda0003f24270 */
[----:B------:R-:W-:Y:S01]  /*0bf0*/  @P1 VIADD R6, R6, 0x40 ;  /* 0x0000004006061836 */ /* 0x000fe20000000000 */
[----:B------:R-:W-:Y:S01]  /*0c00*/  @P1 PLOP3.LUT P0, PT, PT, PT, PT, 0x8, 0x80 ;  /* 0x000000000080181c */ /* 0x000fe20003f0e170 */
[--C-:B------:R-:W-:Y:S01]  /*0c10*/  @P1 IMAD.MOV.U32 R3, RZ, RZ, R19.reuse ;  /* 0x000000ffff031224 */ /* 0x100fe200078e0013 */
[----:B------:R-:W-:Y:S02]  /*0c20*/  @P1 MOV R2, R8 ;  /* 0x0000000800021202 */ /* 0x000fe40000000f00 */
[----:B------:R-:W-:Y:S02]  /*0c30*/  @P1 IADD3 R8, P2, PT, R8, 0x80, RZ ;  /* 0x0000008008081810 */ /* 0x000fe40007f5e0ff */
[----:B------:R-:W-:Y:S01]  /*0c40*/  ISETP.LT.OR P0, PT, R6, R13, P0 ;  /* 0x0000000d0600720c */ /* 0x000fe20000701670 */
[----:B0-----:R-:W2:Y:S02]  /*0c50*/  @P1 LDG.E.U16.CONSTANT R7, desc[UR8][R2.64] ;  /* 0x0000000802071981 */ /* 0x001ea4000c1e9500 */
[----:B------:R-:W-:-:S02]  /*0c60*/  @P1 IMAD.X R19, RZ, RZ, R19, P2 ;  /* 0x000000ffff131224 */ /* 0x000fc400010e0613 */
[----:B------:R0:W3:Y:S02]  /*0c70*/  @P1 LDG.E.U16.CONSTANT R9, desc[UR8][R2.64+0x40] ;  /* 0x0000400802091981 */ /* 0x0000e4000c1e9500 */
[----:B0-----:R-:W-:Y:S02]  /*0c80*/  IMAD.MOV.U32 R2, RZ, RZ, R8 ;  /* 0x000000ffff027224 */ /* 0x001fe400078e0008 */
[----:B------:R-:W-:-:S05]  /*0c90*/  IMAD.MOV.U32 R3, RZ, RZ, R19 ;  /* 0x000000ffff037224 */ /* 0x000fca00078e0013 */
[----:B------:R-:W4:Y:S04]  /*0ca0*/  @P0 LDG.E.U16.CONSTANT R5, desc[UR8][R2.64] ;  /* 0x0000000802050981 */ /* 0x000f28000c1e9500 */
[----:B--2---:R-:W-:Y:S04]  /*0cb0*/  @P1 STS.U16 [R4], R7 ;  /* 0x0000000704001388 */ /* 0x004fe80000000400 */
[----:B---3--:R0:W-:Y:S02]  /*0cc0*/  @P1 STS.U16 [R4+0x40], R9 ;  /* 0x0000400904001388 */ /* 0x0081e40000000400 */
[----:B0-----:R-:W-:-:S05]  /*0cd0*/  @P1 VIADD R4, R4, 0x80 ;  /* 0x0000008004041836 */ /* 0x001fca0000000000 */
[----:B----4-:R1:W-:Y:S02]  /*0ce0*/  @P0 STS.U16 [R4], R5 ;  /* 0x0000000504000388 */ /* 0x0103e40000000400 */
.L_x_1:
[----:B------:R-:W-:Y:S05]  /*0cf0*/  BSYNC.RECONVERGENT B1 ;  /* 0x0000000000017941 */ /* 0x000fea0003800200 */
.L_x_0:
[----:B------:R-:W-:Y:S01]  /*0d00*/  BAR.SYNC.DEFER_BLOCKING 0x0 ;  /* 0x0000000000007b1d */ /* 0x000fe20000010000 */
[----:B------:R-:W-:-:S04]  /*0d10*/  LOP3.LUT R11, R11, 0x3e0, RZ, 0xc0, !PT ;  /* 0x000003e00b0b7812 */ /* 0x000fc800078ec0ff */
[----:B------:R-:W-:-:S13]  /*0d20*/  ISETP.NE.AND P0, PT, R11, 0x20, PT ;  /* 0x000000200b00780c */ /* 0x000fda0003f05270 */
[----:B------:R-:W-:Y:S05]  /*0d30*/  @P0 EXIT ;  /* 0x000000000000094d */ /* 0x000fea0003800000 */
[----:B------:R-:W2:Y:S01]  /*0d40*/  LDCU UR4, c[0x0][0x3a4] ;  /* 0x00007480ff0477ac */ /* 0x000ea20008000800 */
[----:B------:R-:W-:Y:S01]  /*0d50*/  BSSY.RECONVERGENT B0, `(.L_x_15) ;  /* 0x0000074000007945 */ /* 0x000fe20003800200 */
[----:B-1----:R-:W-:Y:S01]  /*0d60*/  PRMT R4, RZ, 0x7610, R4 ;  /* 0x00007610ff047816 */ /* 0x002fe20000000004 */
[----:B--2---:R-:W-:-:S04]  /*0d70*/  USHF.R.S32.HI UR5, URZ, 0x1f, UR4 ;  /* 0x0000001fff057899 */ /* 0x004fc80008011404 */
[----:B------:R-:W-:-:S04]  /*0d80*/  ULEA.HI UR5, UR5, UR4, URZ, 0x3 ;  /* 0x0000000405057291 */ /* 0x000fc8000f8f18ff */
[----:B------:R-:W-:-:S06]  /*0d90*/  USHF.R.S32.HI UR5, URZ, 0x3, UR5 ;  /* 0x00000003ff057899 */ /* 0x000fcc0008011405 */
[----:B------:R-:W-:-:S13]  /*0da0*/  ISETP.GE.AND P0, PT, R0, UR5, PT ;  /* 0x0000000500007c0c */ /* 0x000fda000bf06270 */
[----:B------:R-:W-:Y:S05]  /*0db0*/  @P0 BRA `(.L_x_16) ;  /* 0x0000000400b40947 */ /* 0x000fea0003800000 */
[----:B------:R-:W1:Y:S08]  /*0dc0*/  LDC.64 R2, c[0x0][0x390] ;  /* 0x0000e400ff027b82 */ /* 0x000e700000000a00 */
[----:B0-----:R-:W0:Y:S01]  /*0dd0*/  LDC.64 R6, c[0x0][0x388] ;  /* 0x0000e200ff067b82 */ /* 0x001e220000000a00 */
[----:B-1----:R-:W-:-:S06]  /*0de0*/  IMAD.WIDE.U32 R2, R10, 0x2, R2 ;  /* 0x000000020a027825 */ /* 0x002fcc00078e0002 */
[----:B------:R-:W2:Y:S01]  /*0df0*/  LDG.E.U16.CONSTANT R2, desc[UR8][R2.64] ;  /* 0x0000000802027981 */ /* 0x000ea2000c1e9500 */
[----:B------:R-:W1:Y:S01]  /*0e00*/  S2UR UR6, SR_CgaCtaId ;  /* 0x00000000000679c3 */ /* 0x000e620000008800 */
[----:B------:R-:W-:Y:S01]  /*0e10*/  UMOV UR4, 0x400 ;  /* 0x0000040000047882 */ /* 0x000fe20000000000 */
[----:B0-----:R-:W-:Y:S01]  /*0e20*/  IMAD.WIDE.U32 R6, R0, 0x10, R6 ;  /* 0x0000001000067825 */ /* 0x001fe200078e0006 */
[----:B------:R-:W-:-:S03]  /*0e30*/  UIADD3 UR7, UPT, UPT, UR4, 0x400, URZ ;  /* 0x0000040004077890 */ /* 0x000fc6000fffe0ff */
[----:B------:R-:W-:Y:S01]  /*0e40*/  IMAD.SHL.U32 R5, R0, 0x8, RZ ;  /* 0x0000000800057824 */ /* 0x000fe200078e00ff */
[----:B------:R-:W-:Y:S01]  /*0e50*/  IADD3 R9, P0, PT, R6, 0x8, RZ ;  /* 0x0000000806097810 */ /* 0x000fe20007f1e0ff */
[----:B------:R-:W-:-:S03]  /*0e60*/  IMAD.MOV.U32 R6, RZ, RZ, R0 ;  /* 0x000000ffff067224 */ /* 0x000fc600078e0000 */
[----:B------:R-:W-:Y:S01]  /*0e70*/  IADD3.X R12, PT, PT, RZ, R7, RZ, P0, !PT ;  /* 0x00000007ff0c7210 */ /* 0x000fe200007fe4ff */
[----:B-1----:R-:W-:Y:S02]  /*0e80*/  ULEA UR7, UR6, UR7, 0x18 ;  /* 0x0000000706077291 */ /* 0x002fe4000f8ec0ff */
[----:B------:R-:W-:-:S04]  /*0e90*/  ULEA UR4, UR6, UR4, 0x18 ;  /* 0x0000000406047291 */ /* 0x000fc8000f8ec0ff */
[C---:B------:R-:W-:Y:S02]  /*0ea0*/  LEA R11, R0.reuse, UR7, 0x4 ;  /* 0x00000007000b7c11 */ /* 0x040fe4000f8e20ff */
[----:B------:R-:W-:-:S03]  /*0eb0*/  LEA R7, R0, UR4, 0x2 ;  /* 0x0000000400077c11 */ /* 0x000fc6000f8e10ff */
[----:B------:R-:W-:Y:S02]  /*0ec0*/  VIADD R11, R11, 0x8 ;  /* 0x000000080b0b7836 */ /* 0x000fe40000000000 */
[----:B--2---:R-:W-:-:S07]  /*0ed0*/  HADD2.F32 R8, -RZ, R2.H0_H0 ;  /* 0x20000002ff087230 */ /* 0x004fce0000004100 */
.L_x_17:
[C---:B------:R-:W-:Y:S01]  /*0ee0*/  ISETP.GT.U32.AND P5, PT, R5.reuse, 0x1ff, PT ;  /* 0x000001ff0500780c */ /* 0x040fe20003fa4070 */
[----:B------:R-:W-:Y:S01]  /*0ef0*/  IMAD.MOV.U32 R2, RZ, RZ, R9 ;  /* 0x000000ffff027224 */ /* 0x000fe200078e0009 */
[C---:B------:R-:W-:Y:S01]  /*0f00*/  ISETP.GE.U32.AND P4, PT, R5.reuse, 0x1ff, PT ;  /* 0x000001ff0500780c */ /* 0x040fe20003f86070 */
[----:B------:R-:W-:Y:S01]  /*0f10*/  IMAD.MOV.U32 R3, RZ, RZ, R12 ;  /* 0x000000ffff037224 */ /* 0x000fe200078e000c */
[C---:B------:R-:W-:Y:S01]  /*0f20*/  ISETP.GE.U32.AND P3, PT, R5.reuse, 0x1fe, PT ;  /* 0x000001fe0500780c */ /* 0x040fe20003f66070 */
[----:B------:R-:W0:Y:S01]  /*0f30*/  LDS R9, [R7] ;  /* 0x0000000007097984 */ /* 0x000e220000000800 */
[C---:B------:R-:W-:Y:S02]  /*0f40*/  ISETP.GE.U32.AND P2, PT, R5.reuse, 0x1fd, PT ;  /* 0x000001fd0500780c */ /* 0x040fe40003f46070 */
[----:B------:R-:W-:-:S05]  /*0f50*/  ISETP.GE.U32.AND P1, PT, R5, 0x1fc, PT ;  /* 0x000001fc0500780c */ /* 0x000fca0003f26070 */
[----:B------:R-:W1:Y:S01]  /*0f60*/  @!P5 LDS.U16 R29, [R11+-0x8] ;  /* 0xfffff8000b1dd984 */ /* 0x000e620000000400 */
[----:B------:R-:W-:-:S03]  /*0f70*/  ISETP.GE.U32.AND P0, PT, R5, 0x1fb, PT ;  /* 0x000001fb0500780c */ /* 0x000fc60003f06070 */
[----:B------:R-:W2:Y:S04]  /*0f80*/  @P4 LDG.E.U16.CONSTANT R19, desc[UR8][R2.64+-0x6] ;  /* 0xfffffa0802134981 */ /* 0x000ea8000c1e9500 */
[----:B------:R-:W3:Y:S01]  /*0f90*/  @P3 LDG.E.U16.CONSTANT R17, desc[UR8][R2.64+-0x4] ;  /* 0xfffffc0802113981 */ /* 0x000ee2000c1e9500 */
[----:B------:R-:W-:-:S03]  /*0fa0*/  ISETP.GE.U32.AND P6, PT, R5, 0x1f9, PT ;  /* 0x000001f90500780c */ /* 0x000fc60003fc6070 */
[----:B------:R-:W4:Y:S04]  /*0fb0*/  @P2 LDG.E.U16.CONSTANT R25, desc[UR8][R2.64+-0x2] ;  /* 0xfffffe0802192981 */ /* 0x000f28000c1e9500 */
[----:B------:R-:W5:Y:S04]  /*0fc0*/  @P1 LDG.E.U16.CONSTANT R23, desc[UR8][R2.64] ;  /* 0x0000000802171981 */ /* 0x000f68000c1e9500 */
[----:B------:R-:W5:Y:S04]  /*0fd0*/  @P0 LDG.E.U16.CONSTANT R21, desc[UR8][R2.64+0x2] ;  /* 0x0000020802150981 */ /* 0x000f68000c1e9500 */
[----:B------:R-:W5:Y:S04]  /*0fe0*/  @P6 LDG.E.U16.CONSTANT R15, desc[UR8][R2.64+0x6] ;  /* 0x00000608020f6981 */ /* 0x000f68000c1e9500 */
[----:B------:R-:W1:Y:S01]  /*0ff0*/  @P5 LDG.E.U16.CONSTANT R29, desc[UR8][R2.64+-0x8] ;  /* 0xfffff808021d5981 */ /* 0x000e62000c1e9500 */
[----:B------:R-:W-:-:S13]  /*1000*/  ISETP.GE.U32.AND P5, PT, R5, 0x1fa, PT ;  /* 0x000001fa0500780c */ /* 0x000fda0003fa6070 */
[----:B------:R-:W5:Y:S01]  /*1010*/  @P5 LDG.E.U16.CONSTANT R13, desc[UR8][R2.64+0x4] ;  /* 0x00000408020d5981 */ /* 0x000f62000c1e9500 */
[----:B0-----:R-:W-:-:S06]  /*1020*/  LOP3.LUT R14, R9, 0xf, RZ, 0xc0, !PT ;  /* 0x0000000f090e7812 */ /* 0x001fcc00078ec0ff */
[----:B------:R-:W0:Y:S01]  /*1030*/  I2F.U16 R14, R14 ;  /* 0x0000000e000e7306 */ /* 0x000e220000101000 */
[----:B------:R-:W-:-:S04]  /*1040*/  LOP3.LUT R12, R9, 0xffff, RZ, 0xc0, !PT ;  /* 0x0000ffff090c7812 */ /* 0x000fc800078ec0ff */
[----:B------:R-:W-:Y:S02]  /*1050*/  SHF.R.U32.HI R16, RZ, 0x8, R12 ;  /* 0x00000008ff107819 */ /* 0x000fe4000001160c */
[C---:B------:R-:W-:Y:S02]  /*1060*/  PRMT R18, R9.reuse, 0x7632, R18 ;  /* 0x0000763209127816 */ /* 0x040fe40000000012 */
[----:B------:R-:W-:Y:S01]  /*1070*/  LOP3.LUT R16, R16, 0xf, RZ, 0xc0, !PT ;  /* 0x0000000f10107812 */ /* 0x000fe200078ec0ff */
[----:B0-----:R-:W-:Y:S01]  /*1080*/  FADD R27, R14, -7.5 ;  /* 0xc0f000000e1b7421 */ /* 0x001fe20000000000 */
[----:B------:R-:W-:-:S04]  /*1090*/  LOP3.LUT R14, R9, 0xf0, RZ, 0xc0, !PT ;  /* 0x000000f0090e7812 */ /* 0x000fc800078ec0ff */
[----:B------:R-:W0:Y:S01]  /*10a0*/  I2F.U16 R16, R16 ;  /* 0x0000001000107306 */ /* 0x000e220000101000 */
[----:B------:R-:W-:Y:S02]  /*10b0*/  SHF.R.U32.HI R20, RZ, 0x14, R9 ;  /* 0x00000014ff147819 */ /* 0x000fe40000011609 */
[----:B------:R-:W-:Y:S01]  /*10c0*/  SHF.R.U32.HI R14, RZ, 0x4, R14 ;  /* 0x00000004ff0e7819 */ /* 0x000fe2000001160e */
[----:B------:R-:W-:Y:S01]  /*10d0*/  FMUL R27, R8, R27 ;  /* 0x0000001b081b7220 */ /* 0x000fe20000400000 */
[----:B------:R-:W-:Y:S02]  /*10e0*/  LOP3.LUT R22, R18, 0xf, RZ, 0xc0, !PT ;  /* 0x0000000f12167812 */ /* 0x000fe400078ec0ff */
[----:B------:R-:W-:Y:S02]  /*10f0*/  SHF.R.U32.HI R18, RZ, 0xc, R12 ;  /* 0x0000000cff127819 */ /* 0x000fe4000001160c */
[----:B------:R-:W-:Y:S02]  /*1100*/  LOP3.LUT R24, R14, 0xffff, RZ, 0xc0, !PT ;  /* 0x0000ffff0e187812 */ /* 0x000fe400078ec0ff */
[----:B------:R-:W-:-:S02]  /*1110*/  LOP3.LUT R14, R20, 0xf, RZ, 0xc0, !PT ;  /* 0x0000000f140e7812 */ /* 0x000fc400078ec0ff */
[----:B------:R-:W-:Y:S02]  /*1120*/  F2FP.F16.F32.PACK_AB R27, RZ, R27 ;  /* 0x0000001bff1b723e */ /* 0x000fe400000000ff */
[----:B------:R-:W-:Y:S02]  /*1130*/  LOP3.LUT R20, R18, 0xffff, RZ, 0xc0, !PT ;  /* 0x0000ffff12147812 */ /* 0x000fe400078ec0ff */
[----:B------:R-:W-:Y:S01]  /*1140*/  I2FP.F32.U32 R18, R24 ;  /* 0x0000001800127245 */ /* 0x000fe20000201000 */
[----:B------:R0:W0:Y:S01]  /*1150*/  I2F.U16 R12, R22 ;  /* 0x00000016000c7306 */ /* 0x0000220000101000 */
[----:B------:R-:W-:Y:S02]  /*1160*/  SHF.R.U32.HI R24, RZ, 0x18, R9 ;  /* 0x00000018ff187819 */ /* 0x000fe40000011609 */
[----:B------:R-:W-:Y:S02]  /*1170*/  I2FP.F32.U32 R20, R20 ;  /* 0x0000001400147245 */ /* 0x000fe40000201000 */
[----:B------:R-:W-:-:S03]  /*1180*/  LOP3.LUT R24, R24, 0xf, RZ, 0xc0, !PT ;  /* 0x0000000f18187812 */ /* 0x000fc600078ec0ff */
[----:B------:R-:W2:Y:S01]  /*1190*/  I2F.U16 R14, R14 ;  /* 0x0000000e000e7306 */ /* 0x000ea20000101000 */
[----:B------:R-:W-:Y:S01]  /*11a0*/  IADD3 R6, PT, PT, R6, 0x20, RZ ;  /* 0x0000002006067810 */ /* 0x000fe20007ffe0ff */
[----:B------:R-:W-:Y:S02]  /*11b0*/  VIADD R5, R5, 0x100 ;  /* 0x0000010005057836 */ /* 0x000fe40000000000 */
[----:B------:R-:W-:Y:S01]  /*11c0*/  VIADD R7, R7, 0x80 ;  /* 0x0000008007077836 */ /* 0x000fe20000000000 */
[----:B------:R-:W2:Y:S04]  /*11d0*/  @!P4 LDS.U16 R19, [R11+-0x6] ;  /* 0xfffffa000b13c984 */ /* 0x000ea80000000400 */
[----:B------:R-:W3:Y:S04]  /*11e0*/  @!P3 LDS.U16 R17, [R11+-0x4] ;  /* 0xfffffc000b11b984 */ /* 0x000ee80000000400 */
[----:B------:R-:W4:Y:S04]  /*11f0*/  @!P2 LDS.U16 R25, [R11+-0x2] ;  /* 0xfffffe000b19a984 */ /* 0x000f280000000400 */
[----:B------:R-:W5:Y:S04]  /*1200*/  @!P1 LDS.U16 R23, [R11] ;  /* 0x000000000b179984 */ /* 0x000f680000000400 */
[----:B------:R-:W5:Y:S04]  /*1210*/  @!P0 LDS.U16 R21, [R11+0x2] ;  /* 0x000002000b158984 */ /* 0x000f680000000400 */
[----:B------:R-:W-:Y:S01]  /*1220*/  @!P6 LDS.U16 R15, [R11+0x6] ;  /* 0x000006000b0fe984 */ /* 0x000fe20000000400 */
[----:B-1----:R-:W-:-:S02]  /*1230*/  HFMA2 R4, R27.H0_H0, R29.H0_H0, R4.H0_H0 ;  /* 0x2000001d1b047231 */ /* 0x002fc40000040804 */
[----:B------:R-:W-:Y:S01]  /*1240*/  FADD R27, R18, -7.5 ;  /* 0xc0f00000121b7421 */ /* 0x000fe20000000000 */
[----:B0-----:R-:W-:Y:S01]  /*1250*/  FADD R29, R16, -7.5 ;  /* 0xc0f00000101d7421 */ /* 0x001fe20000000000 */
[----:B------:R0:W1:Y:S02]  /*1260*/  @!P5 LDS.U16 R13, [R11+0x4] ;  /* 0x000004000b0dd984 */ /* 0x0000640000000400 */
[----:B------:R-:W-:Y:S01]  /*1270*/  FMUL R27, R8, R27 ;  /* 0x0000001b081b7220 */ /* 0x000fe20000400000 */
[----:B------:R-:W4:Y:S01]  /*1280*/  I2F.U16 R16, R24 ;  /* 0x0000001800107306 */ /* 0x000f220000101000 */
[----:B------:R-:W-:Y:S01]  /*1290*/  FADD R18, R20, -7.5 ;  /* 0xc0f0000014127421 */ /* 0x000fe20000000000 */
[C---:B------:R-:W-:Y:S02]  /*12a0*/  FMUL R20, R8.reuse, R29 ;  /* 0x0000001d08147220 */ /* 0x040fe40000400000 */
[----:B------:R-:W-:Y:S01]  /*12b0*/  F2FP.F16.F32.PACK_AB R22, RZ, R27 ;  /* 0x0000001bff16723e */ /* 0x000fe200000000ff */
[----:B------:R-:W-:Y:S01]  /*12c0*/  FMUL R18, R8, R18 ;  /* 0x0000001208127220 */ /* 0x000fe20000400000 */
[----:B------:R-:W-:Y:S01]  /*12d0*/  FADD R27, R12, -7.5 ;  /* 0xc0f000000c1b7421 */ /* 0x000fe20000000000 */
[----:B------:R-:W-:-:S02]  /*12e0*/  F2FP.F16.F32.PACK_AB R20, RZ, R20 ;  /* 0x00000014ff14723e */ /* 0x000fc400000000ff */
[----:B--2---:R-:W-:Y:S01]  /*12f0*/  HFMA2 R19, R22.H0_H0, R19.H0_H0, R4.H0_H0 ;  /* 0x2000001316137231 */ /* 0x004fe20000040804 */
[----:B------:R-:W-:Y:S01]  /*1300*/  SHF.R.U32.HI R4, RZ, 0x1c, R9 ;  /* 0x0000001cff047819 */ /* 0x000fe20000011609 */
[----:B------:R-:W-:Y:S01]  /*1310*/  FADD R9, R14, -7.5 ;  /* 0xc0f000000e097421 */ /* 0x000fe20000000000 */
[----:B------:R-:W-:Y:S01]  /*1320*/  FMUL R27, R8, R27 ;  /* 0x0000001b081b7220 */ /* 0x000fe20000400000 */
[----:B------:R-:W-:Y:S01]  /*1330*/  F2FP.F16.F32.PACK_AB R18, RZ, R18 ;  /* 0x00000012ff12723e */ /* 0x000fe200000000ff */
[----:B---3--:R-:W-:Y:S01]  /*1340*/  HFMA2 R19, R20.H0_H0, R17.H0_H0, R19.H0_H0 ;  /* 0x2000001114137231 */ /* 0x008fe20000040813 */
[----:B------:R-:W-:Y:S01]  /*1350*/  I2FP.F32.U32 R4, R4 ;  /* 0x0000000400047245 */ /* 0x000fe20000201000 */
[----:B----4-:R-:W-:Y:S01]  /*1360*/  FADD R17, R16, -7.5 ;  /* 0xc0f0000010117421 */ /* 0x010fe20000000000 */
[----:B------:R-:W-:Y:S01]  /*1370*/  FMUL R9, R8, R9 ;  /* 0x0000000908097220 */ /* 0x000fe20000400000 */
[----:B------:R-:W-:Y:S01]  /*1380*/  F2FP.F16.F32.PACK_AB R27, RZ, R27 ;  /* 0x0000001bff1b723e */ /* 0x000fe200000000ff */
[----:B------:R-:W-:Y:S01]  /*1390*/  HFMA2 R18, R18.H0_H0, R25.H0_H0, R19.H0_H0 ;  /* 0x2000001912127231 */ /* 0x000fe20000040813 */
[----:B------:R-:W-:Y:S01]  /*13a0*/  ISETP.GE.AND P0, PT, R6, UR5, PT ;  /* 0x0000000506007c0c */ /* 0x000fe2000bf06270 */
[----:B------:R-:W-:Y:S01]  /*13b0*/  FADD R19, R4, -7.5 ;  /* 0xc0f0000004137421 */ /* 0x000fe20000000000 */
[----:B------:R-:W-:Y:S01]  /*13c0*/  FMUL R17, R8, R17 ;  /* 0x0000001108117220 */ /* 0x000fe20000400000 */
[----:B------:R-:W-:Y:S01]  /*13d0*/  F2FP.F16.F32.PACK_AB R9, RZ, R9 ;  /* 0x00000009ff09723e */ /* 0x000fe200000000ff */
[----:B-----5:R-:W-:-:S02]  /*13e0*/  HFMA2 R18, R27.H0_H0, R23.H0_H0, R18.H0_H0 ;  /* 0x200000171b127231 */ /* 0x020fc40000040812 */
[----:B------:R-:W-:Y:S01]  /*13f0*/  FMUL R19, R8, R19 ;  /* 0x0000001308137220 */ /* 0x000fe20000400000 */
[----:B------:R-:W-:Y:S01]  /*1400*/  F2FP.F16.F32.PACK_AB R17, RZ, R17 ;  /* 0x00000011ff11723e */ /* 0x000fe200000000ff */
[----:B------:R-:W-:Y:S01]  /*1410*/  HFMA2 R18, R9.H0_H0, R21.H0_H0, R18.H0_H0 ;  /* 0x2000001509127231 */ /* 0x000fe20000040812 */
[----:B------:R-:W-:Y:S02]  /*1420*/  IADD3 R9, P1, PT, R2, 0x200, RZ ;  /* 0x0000020002097810 */ /* 0x000fe40007f3e0ff */
[----:B------:R-:W-:Y:S01]  /*1430*/  F2FP.F16.F32.PACK_AB R19, RZ, R19 ;  /* 0x00000013ff13723e */ /* 0x000fe200000000ff */
[----:B0-----:R-:W-:Y:S02]  /*1440*/  VIADD R11, R11, 0x200 ;  /* 0x000002000b0b7836 */ /* 0x001fe40000000000 */
[----:B------:R-:W-:Y:S02]  /*1450*/  IMAD.X R12, RZ, RZ, R3, P1 ;  /* 0x000000ffff0c7224 */ /* 0x000fe400008e0603 */
[----:B-1----:R-:W-:-:S04]  /*1460*/  HFMA2 R13, R17.H0_H0, R13.H0_H0, R18.H0_H0 ;  /* 0x2000000d110d7231 */ /* 0x002fc80000040812 */
[----:B------:R-:W-:Y:S01]  /*1470*/  HFMA2 R4, R19.H0_H0, R15.H0_H0, R13.H0_H0 ;  /* 0x2000000f13047231 */ /* 0x000fe2000004080d */
[----:B------:R-:W-:Y:S06]  /*1480*/  @!P0 BRA `(.L_x_17) ;  /* 0xfffffff800948947 */ /* 0x000fec000383ffff */
.L_x_16:
[----:B------:R-:W-:Y:S05]  /*1490*/  BSYNC.RECONVERGENT B0 ;  /* 0x0000000000007941 */ /* 0x000fea0003800200 */
.L_x_15:
[----:B------:R-:W-:Y:S02]  /*14a0*/  PRMT R4, R4, 0x5410, R4 ;  /* 0x0000541004047816 */ /* 0x000fe40000000004 */
[----:B------:R-:W-:-:S03]  /*14b0*/  ISETP.NE.AND P0, PT, R0, RZ, PT ;  /* 0x000000ff0000720c */ /* 0x000fc60003f05270 */
[----:B------:R-:W1:Y:S02]  /*14c0*/  SHFL.DOWN PT, R3, R4, 0x10, 0x1f ;  /* 0x0a001f0004037f89 */ /* 0x000e6400000e0000 */
[----:B-1----:R-:W-:-:S05]  /*14d0*/  HADD2 R3, R4.H0_H0, R3.H0_H0 ;  /* 0x2000000304037230 */ /* 0x002fca0000000800 */
[----:B------:R-:W1:Y:S02]  /*14e0*/  SHFL.DOWN PT, R2, R3, 0x8, 0x1f ;  /* 0x09001f0003027f89 */ /* 0x000e6400000e0000 */
[----:B-1----:R-:W-:-:S05]  /*14f0*/  HADD2 R2, R3.H0_H0, R2.H0_H0 ;  /* 0x2000000203027230 */ /* 0x002fca0000000800 */
[----:B0-----:R-:W0:Y:S02]  /*1500*/  SHFL.DOWN PT, R5, R2, 0x4, 0x1f ;  /* 0x08801f0002057f89 */ /* 0x001e2400000e0000 */
[----:B0-----:R-:W-:-:S05]  /*1510*/  HADD2 R5, R2.H0_H0, R5.H0_H0 ;  /* 0x2000000502057230 */ /* 0x001fca0000000800 */
[----:B------:R-:W0:Y:S02]  /*1520*/  SHFL.DOWN PT, R6, R5, 0x2, 0x1f ;  /* 0x08401f0005067f89 */ /* 0x000e2400000e0000 */
[----:B0-----:R-:W-:-:S05]  /*1530*/  HADD2 R6, R5.H0_H0, R6.H0_H0 ;  /* 0x2000000605067230 */ /* 0x001fca0000000800 */
[----:B------:R0:W1:Y:S01]  /*1540*/  SHFL.DOWN PT, R7, R6, 0x1, 0x1f ;  /* 0x08201f0006077f89 */ /* 0x00006200000e0000 */
[----:B------:R-:W-:Y:S05]  /*1550*/  @P0 EXIT ;  /* 0x000000000000094d */ /* 0x000fea0003800000 */
[----:B------:R-:W2:Y:S01]  /*1560*/  LDC.64 R2, c[0x0][0x398] ;  /* 0x0000e600ff027b82 */ /* 0x000ea20000000a00 */
[----:B-1----:R-:W-:Y:S02]  /*1570*/  HADD2 R7, R6.H0_H0, R7.H0_H0 ;  /* 0x2000000706077230 */ /* 0x002fe40000000800 */
[----:B--2---:R-:W-:-:S05]  /*1580*/  IMAD.WIDE.U32 R10, R10, 0x2, R2 ;  /* 0x000000020a0a7825 */ /* 0x004fca00078e0002 */
[----:B------:R-:W-:Y:S01]  /*1590*/  STG.E.U16 desc[UR8][R10.64], R7 ;  /* 0x000000070a007986 */ /* 0x000fe2000c101508 */
[----:B------:R-:W-:Y:S05]  /*15a0*/  EXIT ;  /* 0x000000000000794d */ /* 0x000fea0003800000 */
.L_x_18:
[----:B------:R-:W-:-:S00]  /*15b0*/  BRA `(.L_x_18) ;  /* 0xfffffffc00fc7947 */ /* 0x000fc0000383ffff */
[----:B------:R-:W-:-:S00]  /*15c0*/  NOP ;  /* 0x0000000000007918 */ /* 0x000fc00000000000 */
        /* <DEDUP_REMOVED lines=11> */
.L_x_19:


//--------------------- .nv.shared._Z21warp_specialized_gemvPKjPK6__halfS3_PS1_ii --------------------------
	.section	.nv.shared._Z21warp_specialized_gemvPKjPK6__halfS3_PS1_ii,"aw",@nobits
	.sectionflags	@""
	.align	4
.nv.shared._Z21warp_specialized_gemvPKjPK6__halfS3_PS1_ii:
	.zero		3072


//--------------------- .nv.shared.reserved.0     --------------------------
	.section	.nv.shared.reserved.0,"aw",@nobits
	.weak		__nv_reservedSMEM_offset_0_alias
	.size		__nv_reservedSMEM_offset_0_alias, 0, 64
	.other		__nv_reservedSMEM_offset_0_alias,@"STO_CUDA_RESERVED_SHARED STV_DEFAULT"
__nv_reservedSMEM_offset_0_alias:
	.zero		0
	.zero		64


//--------------------- .nv.constant0._Z21warp_specialized_gemvPKjPK6__halfS3_PS1_ii --------------------------
	.section	.nv.constant0._Z21warp_specialized_gemvPKjPK6__halfS3_PS1_ii,"a",@progbits
	.sectionflags	@""
	.align	4
.nv.constant0._Z21warp_specialized_gemvPKjPK6__halfS3_PS1_ii:
	.zero		936


//--------------------- SYMBOLS --------------------------

	.type		.nv.reservedSmem.offset0,@object
	.size		.nv.reservedSmem.offset0,0x4
	.type		.nv.reservedSmem.cap,@object
	.size		.nv.reservedSmem.cap,0x4
